//
// Generated by NVIDIA NVVM Compiler
//
// Compiler Build ID: CL-36424714
// Cuda compilation tools, release 13.0, V13.0.88
// Based on NVVM 20.0.0
//

.version 9.0
.target sm_100
.address_size 64

	// .globl	_Z13Prop1D_kerneldiiPKdS0_S0_S0_iS0_S0_PdS1_
.func  (.param .align 16 .b8 func_retval0[16]) __internal_trig_reduction_slowpathd
(
	.param .b64 __internal_trig_reduction_slowpathd_param_0
)
;
.global .align 8 .b8 __cudart_i2opi_d[144] = {8, 93, 141, 31, 177, 95, 251, 107, 234, 146, 82, 138, 247, 57, 7, 61, 123, 241, 229, 235, 199, 186, 39, 117, 45, 234, 95, 158, 102, 63, 70, 79, 183, 9, 203, 39, 207, 126, 54, 109, 31, 109, 10, 90, 139, 17, 47, 239, 15, 152, 5, 222, 255, 151, 248, 31, 59, 40, 249, 189, 139, 95, 132, 156, 244, 57, 83, 131, 57, 214, 145, 57, 65, 126, 95, 180, 38, 112, 156, 233, 132, 68, 187, 46, 245, 53, 130, 232, 62, 167, 41, 177, 28, 235, 29, 254, 28, 146, 209, 9, 234, 46, 73, 6, 224, 210, 77, 66, 58, 110, 36, 183, 97, 197, 187, 222, 171, 99, 81, 254, 65, 144, 67, 60, 153, 149, 98, 219, 192, 221, 52, 245, 209, 87, 39, 252, 41, 21, 68, 78, 110, 131, 249, 162};
.global .align 16 .b8 __cudart_sin_cos_coeffs[128] = {70, 210, 176, 44, 241, 229, 90, 190, 146, 227, 172, 105, 227, 29, 199, 62, 161, 98, 219, 25, 160, 1, 42, 191, 24, 8, 17, 17, 17, 17, 129, 63, 84, 85, 85, 85, 85, 85, 197, 191, 0, 0, 0, 0, 0, 0, 0, 0, 0, 0, 0, 0, 0, 0, 0, 0, 100, 129, 253, 32, 131, 255, 168, 189, 40, 133, 239, 193, 167, 238, 33, 62, 217, 230, 6, 142, 79, 126, 146, 190, 233, 188, 221, 25, 160, 1, 250, 62, 71, 93, 193, 22, 108, 193, 86, 191, 81, 85, 85, 85, 85, 85, 165, 63, 0, 0, 0, 0, 0, 0, 224, 191, 0, 0, 0, 0, 0, 0, 240, 63};

.visible .entry _Z13Prop1D_kerneldiiPKdS0_S0_S0_iS0_S0_PdS1_(
	.param .f64 _Z13Prop1D_kerneldiiPKdS0_S0_S0_iS0_S0_PdS1__param_0,
	.param .u32 _Z13Prop1D_kerneldiiPKdS0_S0_S0_iS0_S0_PdS1__param_1,
	.param .u32 _Z13Prop1D_kerneldiiPKdS0_S0_S0_iS0_S0_PdS1__param_2,
	.param .u64 .ptr .align 1 _Z13Prop1D_kerneldiiPKdS0_S0_S0_iS0_S0_PdS1__param_3,
	.param .u64 .ptr .align 1 _Z13Prop1D_kerneldiiPKdS0_S0_S0_iS0_S0_PdS1__param_4,
	.param .u64 .ptr .align 1 _Z13Prop1D_kerneldiiPKdS0_S0_S0_iS0_S0_PdS1__param_5,
	.param .u64 .ptr .align 1 _Z13Prop1D_kerneldiiPKdS0_S0_S0_iS0_S0_PdS1__param_6,
	.param .u32 _Z13Prop1D_kerneldiiPKdS0_S0_S0_iS0_S0_PdS1__param_7,
	.param .u64 .ptr .align 1 _Z13Prop1D_kerneldiiPKdS0_S0_S0_iS0_S0_PdS1__param_8,
	.param .u64 .ptr .align 1 _Z13Prop1D_kerneldiiPKdS0_S0_S0_iS0_S0_PdS1__param_9,
	.param .u64 .ptr .align 1 _Z13Prop1D_kerneldiiPKdS0_S0_S0_iS0_S0_PdS1__param_10,
	.param .u64 .ptr .align 1 _Z13Prop1D_kerneldiiPKdS0_S0_S0_iS0_S0_PdS1__param_11
)
{
	.reg .pred 	%p<12>;
	.reg .b32 	%r<36>;
	.reg .b64 	%rd<45>;
	.reg .b64 	%fd<103>;

	ld.param.f64 	%fd23, [_Z13Prop1D_kerneldiiPKdS0_S0_S0_iS0_S0_PdS1__param_0];
	ld.param.u32 	%r13, [_Z13Prop1D_kerneldiiPKdS0_S0_S0_iS0_S0_PdS1__param_2];
	ld.param.u64 	%rd13, [_Z13Prop1D_kerneldiiPKdS0_S0_S0_iS0_S0_PdS1__param_3];
	ld.param.u64 	%rd14, [_Z13Prop1D_kerneldiiPKdS0_S0_S0_iS0_S0_PdS1__param_4];
	ld.param.u64 	%rd15, [_Z13Prop1D_kerneldiiPKdS0_S0_S0_iS0_S0_PdS1__param_5];
	ld.param.u64 	%rd16, [_Z13Prop1D_kerneldiiPKdS0_S0_S0_iS0_S0_PdS1__param_6];
	ld.param.u32 	%r14, [_Z13Prop1D_kerneldiiPKdS0_S0_S0_iS0_S0_PdS1__param_7];
	ld.param.u64 	%rd17, [_Z13Prop1D_kerneldiiPKdS0_S0_S0_iS0_S0_PdS1__param_8];
	ld.param.u64 	%rd18, [_Z13Prop1D_kerneldiiPKdS0_S0_S0_iS0_S0_PdS1__param_9];
	mov.u32 	%r15, %ctaid.x;
	mov.u32 	%r16, %ntid.x;
	mov.u32 	%r17, %tid.x;
	mad.lo.s32 	%r1, %r15, %r16, %r17;
	setp.ge.u32 	%p1, %r1, %r14;
	@%p1 bra 	$L__BB0_14;
	setp.lt.s32 	%p2, %r13, 1;
	mov.f64 	%fd101, 0d0000000000000000;
	mov.f64 	%fd102, %fd101;
	@%p2 bra 	$L__BB0_13;
	cvta.to.global.u64 	%rd21, %rd17;
	mul.wide.u32 	%rd22, %r1, 8;
	add.s64 	%rd23, %rd21, %rd22;
	ld.global.f64 	%fd1, [%rd23];
	cvta.to.global.u64 	%rd24, %rd18;
	add.s64 	%rd25, %rd24, %rd22;
	ld.global.f64 	%fd2, [%rd25];
	neg.f64 	%fd3, %fd23;
	neg.s32 	%r32, %r13;
	cvta.to.global.u64 	%rd41, %rd13;
	cvta.to.global.u64 	%rd42, %rd14;
	cvta.to.global.u64 	%rd43, %rd15;
	cvta.to.global.u64 	%rd44, %rd16;
	mov.f64 	%fd102, 0d0000000000000000;
	mov.f64 	%fd101, %fd102;
$L__BB0_3:
	ld.global.f64 	%fd26, [%rd41];
	sub.f64 	%fd27, %fd1, %fd26;
	ld.global.f64 	%fd28, [%rd42];
	sub.f64 	%fd29, %fd2, %fd28;
	mul.f64 	%fd30, %fd29, %fd29;
	fma.rn.f64 	%fd31, %fd27, %fd27, %fd30;
	sqrt.rn.f64 	%fd32, %fd31;
	sqrt.rn.f64 	%fd6, %fd32;
	mul.f64 	%fd7, %fd32, %fd3;
	abs.f64 	%fd8, %fd7;
	setp.neu.f64 	%p3, %fd8, 0d7FF0000000000000;
	@%p3 bra 	$L__BB0_5;
	mov.f64 	%fd38, 0d0000000000000000;
	mul.rn.f64 	%fd99, %fd7, %fd38;
	mov.b32 	%r34, 1;
	bra.uni 	$L__BB0_8;
$L__BB0_5:
	mul.f64 	%fd33, %fd7, 0d3FE45F306DC9C883;
	cvt.rni.s32.f64 	%r33, %fd33;
	cvt.rn.f64.s32 	%fd34, %r33;
	fma.rn.f64 	%fd35, %fd34, 0dBFF921FB54442D18, %fd7;
	fma.rn.f64 	%fd36, %fd34, 0dBC91A62633145C00, %fd35;
	fma.rn.f64 	%fd99, %fd34, 0dB97B839A252049C0, %fd36;
	setp.ltu.f64 	%p4, %fd8, 0d41E0000000000000;
	@%p4 bra 	$L__BB0_7;
	{ // callseq 0, 0
	.param .b64 param0;
	st.param.f64 	[param0], %fd7;
	.param .align 16 .b8 retval0[16];
	call.uni (retval0), 
	__internal_trig_reduction_slowpathd, 
	(
	param0
	);
	ld.param.f64 	%fd99, [retval0];
	ld.param.b32 	%r33, [retval0+8];
	} // callseq 0
$L__BB0_7:
	add.s32 	%r34, %r33, 1;
$L__BB0_8:
	shl.b32 	%r20, %r34, 6;
	cvt.u64.u32 	%rd26, %r20;
	and.b64  	%rd27, %rd26, 64;
	mov.u64 	%rd28, __cudart_sin_cos_coeffs;
	add.s64 	%rd29, %rd28, %rd27;
	mul.rn.f64 	%fd39, %fd99, %fd99;
	and.b32  	%r21, %r34, 1;
	setp.eq.b32 	%p6, %r21, 1;
	selp.f64 	%fd40, 0dBDA8FF8320FD8164, 0d3DE5DB65F9785EBA, %p6;
	ld.global.nc.v2.f64 	{%fd41, %fd42}, [%rd29];
	fma.rn.f64 	%fd43, %fd40, %fd39, %fd41;
	fma.rn.f64 	%fd44, %fd43, %fd39, %fd42;
	ld.global.nc.v2.f64 	{%fd45, %fd46}, [%rd29+16];
	fma.rn.f64 	%fd47, %fd44, %fd39, %fd45;
	fma.rn.f64 	%fd48, %fd47, %fd39, %fd46;
	ld.global.nc.v2.f64 	{%fd49, %fd50}, [%rd29+32];
	fma.rn.f64 	%fd51, %fd48, %fd39, %fd49;
	fma.rn.f64 	%fd52, %fd51, %fd39, %fd50;
	fma.rn.f64 	%fd53, %fd52, %fd99, %fd99;
	fma.rn.f64 	%fd54, %fd52, %fd39, 0d3FF0000000000000;
	selp.f64 	%fd55, %fd54, %fd53, %p6;
	and.b32  	%r22, %r34, 2;
	setp.eq.s32 	%p7, %r22, 0;
	mov.f64 	%fd56, 0d0000000000000000;
	sub.f64 	%fd57, %fd56, %fd55;
	selp.f64 	%fd14, %fd55, %fd57, %p7;
	@%p3 bra 	$L__BB0_10;
	mov.f64 	%fd63, 0d0000000000000000;
	mul.rn.f64 	%fd100, %fd7, %fd63;
	mov.b32 	%r35, 0;
	bra.uni 	$L__BB0_12;
$L__BB0_10:
	mul.f64 	%fd58, %fd7, 0d3FE45F306DC9C883;
	cvt.rni.s32.f64 	%r35, %fd58;
	cvt.rn.f64.s32 	%fd59, %r35;
	fma.rn.f64 	%fd60, %fd59, 0dBFF921FB54442D18, %fd7;
	fma.rn.f64 	%fd61, %fd59, 0dBC91A62633145C00, %fd60;
	fma.rn.f64 	%fd100, %fd59, 0dB97B839A252049C0, %fd61;
	setp.ltu.f64 	%p8, %fd8, 0d41E0000000000000;
	@%p8 bra 	$L__BB0_12;
	{ // callseq 1, 0
	.param .b64 param0;
	st.param.f64 	[param0], %fd7;
	.param .align 16 .b8 retval0[16];
	call.uni (retval0), 
	__internal_trig_reduction_slowpathd, 
	(
	param0
	);
	ld.param.f64 	%fd100, [retval0];
	ld.param.b32 	%r35, [retval0+8];
	} // callseq 1
$L__BB0_12:
	rcp.rn.f64 	%fd64, %fd6;
	mul.f64 	%fd65, %fd64, %fd14;
	shl.b32 	%r25, %r35, 6;
	cvt.u64.u32 	%rd30, %r25;
	and.b64  	%rd31, %rd30, 64;
	mov.u64 	%rd32, __cudart_sin_cos_coeffs;
	add.s64 	%rd33, %rd32, %rd31;
	mul.rn.f64 	%fd66, %fd100, %fd100;
	and.b32  	%r26, %r35, 1;
	setp.eq.b32 	%p9, %r26, 1;
	selp.f64 	%fd67, 0dBDA8FF8320FD8164, 0d3DE5DB65F9785EBA, %p9;
	ld.global.nc.v2.f64 	{%fd68, %fd69}, [%rd33];
	fma.rn.f64 	%fd70, %fd67, %fd66, %fd68;
	fma.rn.f64 	%fd71, %fd70, %fd66, %fd69;
	ld.global.nc.v2.f64 	{%fd72, %fd73}, [%rd33+16];
	fma.rn.f64 	%fd74, %fd71, %fd66, %fd72;
	fma.rn.f64 	%fd75, %fd74, %fd66, %fd73;
	ld.global.nc.v2.f64 	{%fd76, %fd77}, [%rd33+32];
	fma.rn.f64 	%fd78, %fd75, %fd66, %fd76;
	fma.rn.f64 	%fd79, %fd78, %fd66, %fd77;
	fma.rn.f64 	%fd80, %fd79, %fd100, %fd100;
	fma.rn.f64 	%fd81, %fd79, %fd66, 0d3FF0000000000000;
	selp.f64 	%fd82, %fd81, %fd80, %p9;
	and.b32  	%r27, %r35, 2;
	setp.eq.s32 	%p10, %r27, 0;
	mov.f64 	%fd83, 0d0000000000000000;
	sub.f64 	%fd84, %fd83, %fd82;
	selp.f64 	%fd85, %fd82, %fd84, %p10;
	mul.f64 	%fd86, %fd64, %fd85;
	ld.global.f64 	%fd87, [%rd43];
	ld.global.f64 	%fd88, [%rd44];
	fma.rn.f64 	%fd89, %fd65, %fd87, %fd101;
	mul.f64 	%fd90, %fd88, %fd86;
	sub.f64 	%fd101, %fd89, %fd90;
	fma.rn.f64 	%fd91, %fd87, %fd86, %fd102;
	fma.rn.f64 	%fd102, %fd65, %fd88, %fd91;
	add.s32 	%r32, %r32, 1;
	setp.ne.s32 	%p11, %r32, 0;
	add.s64 	%rd44, %rd44, 8;
	add.s64 	%rd43, %rd43, 8;
	add.s64 	%rd42, %rd42, 8;
	add.s64 	%rd41, %rd41, 8;
	@%p11 bra 	$L__BB0_3;
$L__BB0_13:
	ld.param.u64 	%rd40, [_Z13Prop1D_kerneldiiPKdS0_S0_S0_iS0_S0_PdS1__param_11];
	ld.param.u64 	%rd39, [_Z13Prop1D_kerneldiiPKdS0_S0_S0_iS0_S0_PdS1__param_10];
	mov.u32 	%r28, %ctaid.x;
	mov.u32 	%r29, %ntid.x;
	mov.u32 	%r30, %tid.x;
	mad.lo.s32 	%r31, %r28, %r29, %r30;
	cvta.to.global.u64 	%rd34, %rd39;
	mul.wide.u32 	%rd35, %r31, 8;
	add.s64 	%rd36, %rd34, %rd35;
	ld.global.f64 	%fd92, [%rd36];
	add.f64 	%fd93, %fd101, %fd92;
	st.global.f64 	[%rd36], %fd93;
	cvta.to.global.u64 	%rd37, %rd40;
	add.s64 	%rd38, %rd37, %rd35;
	ld.global.f64 	%fd94, [%rd38];
	add.f64 	%fd95, %fd102, %fd94;
	st.global.f64 	[%rd38], %fd95;
$L__BB0_14:
	ret;

}
	// .globl	_Z13Prop2D_kerneldiiPKdS0_S0_S0_S0_iS0_S0_S0_PdS1_
.visible .entry _Z13Prop2D_kerneldiiPKdS0_S0_S0_S0_iS0_S0_S0_PdS1_(
	.param .f64 _Z13Prop2D_kerneldiiPKdS0_S0_S0_S0_iS0_S0_S0_PdS1__param_0,
	.param .u32 _Z13Prop2D_kerneldiiPKdS0_S0_S0_S0_iS0_S0_S0_PdS1__param_1,
	.param .u32 _Z13Prop2D_kerneldiiPKdS0_S0_S0_S0_iS0_S0_S0_PdS1__param_2,
	.param .u64 .ptr .align 1 _Z13Prop2D_kerneldiiPKdS0_S0_S0_S0_iS0_S0_S0_PdS1__param_3,
	.param .u64 .ptr .align 1 _Z13Prop2D_kerneldiiPKdS0_S0_S0_S0_iS0_S0_S0_PdS1__param_4,
	.param .u64 .ptr .align 1 _Z13Prop2D_kerneldiiPKdS0_S0_S0_S0_iS0_S0_S0_PdS1__param_5,
	.param .u64 .ptr .align 1 _Z13Prop2D_kerneldiiPKdS0_S0_S0_S0_iS0_S0_S0_PdS1__param_6,
	.param .u64 .ptr .align 1 _Z13Prop2D_kerneldiiPKdS0_S0_S0_S0_iS0_S0_S0_PdS1__param_7,
	.param .u32 _Z13Prop2D_kerneldiiPKdS0_S0_S0_S0_iS0_S0_S0_PdS1__param_8,
	.param .u64 .ptr .align 1 _Z13Prop2D_kerneldiiPKdS0_S0_S0_S0_iS0_S0_S0_PdS1__param_9,
	.param .u64 .ptr .align 1 _Z13Prop2D_kerneldiiPKdS0_S0_S0_S0_iS0_S0_S0_PdS1__param_10,
	.param .u64 .ptr .align 1 _Z13Prop2D_kerneldiiPKdS0_S0_S0_S0_iS0_S0_S0_PdS1__param_11,
	.param .u64 .ptr .align 1 _Z13Prop2D_kerneldiiPKdS0_S0_S0_S0_iS0_S0_S0_PdS1__param_12,
	.param .u64 .ptr .align 1 _Z13Prop2D_kerneldiiPKdS0_S0_S0_S0_iS0_S0_S0_PdS1__param_13
)
{
	.reg .pred 	%p<12>;
	.reg .b32 	%r<38>;
	.reg .b64 	%rd<61>;
	.reg .b64 	%fd<110>;

	ld.param.u32 	%r14, [_Z13Prop2D_kerneldiiPKdS0_S0_S0_S0_iS0_S0_S0_PdS1__param_8];
	mov.u32 	%r15, %ctaid.x;
	mov.u32 	%r16, %ntid.x;
	mov.u32 	%r17, %tid.x;
	mad.lo.s32 	%r1, %r15, %r16, %r17;
	setp.lt.u32 	%p1, %r14, %r1;
	@%p1 bra 	$L__BB1_14;
	ld.param.u32 	%r32, [_Z13Prop2D_kerneldiiPKdS0_S0_S0_S0_iS0_S0_S0_PdS1__param_2];
	setp.lt.s32 	%p2, %r32, 1;
	mov.f64 	%fd108, 0d0000000000000000;
	mov.f64 	%fd109, %fd108;
	@%p2 bra 	$L__BB1_13;
	ld.param.u64 	%rd53, [_Z13Prop2D_kerneldiiPKdS0_S0_S0_S0_iS0_S0_S0_PdS1__param_11];
	ld.param.u64 	%rd52, [_Z13Prop2D_kerneldiiPKdS0_S0_S0_S0_iS0_S0_S0_PdS1__param_10];
	ld.param.u64 	%rd51, [_Z13Prop2D_kerneldiiPKdS0_S0_S0_S0_iS0_S0_S0_PdS1__param_9];
	ld.param.u64 	%rd50, [_Z13Prop2D_kerneldiiPKdS0_S0_S0_S0_iS0_S0_S0_PdS1__param_7];
	ld.param.u64 	%rd49, [_Z13Prop2D_kerneldiiPKdS0_S0_S0_S0_iS0_S0_S0_PdS1__param_6];
	ld.param.u64 	%rd48, [_Z13Prop2D_kerneldiiPKdS0_S0_S0_S0_iS0_S0_S0_PdS1__param_5];
	ld.param.u64 	%rd47, [_Z13Prop2D_kerneldiiPKdS0_S0_S0_S0_iS0_S0_S0_PdS1__param_4];
	ld.param.u64 	%rd46, [_Z13Prop2D_kerneldiiPKdS0_S0_S0_S0_iS0_S0_S0_PdS1__param_3];
	ld.param.u32 	%r33, [_Z13Prop2D_kerneldiiPKdS0_S0_S0_S0_iS0_S0_S0_PdS1__param_2];
	ld.param.f64 	%fd102, [_Z13Prop2D_kerneldiiPKdS0_S0_S0_S0_iS0_S0_S0_PdS1__param_0];
	cvta.to.global.u64 	%rd26, %rd51;
	mul.wide.u32 	%rd27, %r1, 8;
	add.s64 	%rd28, %rd26, %rd27;
	ld.global.f64 	%fd1, [%rd28];
	cvta.to.global.u64 	%rd29, %rd52;
	add.s64 	%rd30, %rd29, %rd27;
	ld.global.f64 	%fd2, [%rd30];
	cvta.to.global.u64 	%rd31, %rd53;
	add.s64 	%rd32, %rd31, %rd27;
	ld.global.f64 	%fd3, [%rd32];
	neg.f64 	%fd4, %fd102;
	neg.s32 	%r34, %r33;
	cvta.to.global.u64 	%rd56, %rd46;
	cvta.to.global.u64 	%rd57, %rd47;
	cvta.to.global.u64 	%rd58, %rd48;
	cvta.to.global.u64 	%rd59, %rd49;
	cvta.to.global.u64 	%rd60, %rd50;
	mov.f64 	%fd109, 0d0000000000000000;
	mov.f64 	%fd108, %fd109;
$L__BB1_3:
	ld.global.f64 	%fd29, [%rd56];
	ld.global.f64 	%fd30, [%rd57];
	ld.global.f64 	%fd31, [%rd58];
	sub.f64 	%fd32, %fd1, %fd29;
	sub.f64 	%fd33, %fd2, %fd30;
	sub.f64 	%fd34, %fd3, %fd31;
	mul.f64 	%fd35, %fd33, %fd33;
	fma.rn.f64 	%fd36, %fd32, %fd32, %fd35;
	fma.rn.f64 	%fd37, %fd34, %fd34, %fd36;
	sqrt.rn.f64 	%fd7, %fd37;
	mul.f64 	%fd8, %fd7, %fd4;
	abs.f64 	%fd9, %fd8;
	setp.neu.f64 	%p3, %fd9, 0d7FF0000000000000;
	@%p3 bra 	$L__BB1_5;
	mov.f64 	%fd43, 0d0000000000000000;
	mul.rn.f64 	%fd106, %fd8, %fd43;
	mov.b32 	%r36, 1;
	bra.uni 	$L__BB1_8;
$L__BB1_5:
	mul.f64 	%fd38, %fd8, 0d3FE45F306DC9C883;
	cvt.rni.s32.f64 	%r35, %fd38;
	cvt.rn.f64.s32 	%fd39, %r35;
	fma.rn.f64 	%fd40, %fd39, 0dBFF921FB54442D18, %fd8;
	fma.rn.f64 	%fd41, %fd39, 0dBC91A62633145C00, %fd40;
	fma.rn.f64 	%fd106, %fd39, 0dB97B839A252049C0, %fd41;
	setp.ltu.f64 	%p4, %fd9, 0d41E0000000000000;
	@%p4 bra 	$L__BB1_7;
	{ // callseq 2, 0
	.param .b64 param0;
	st.param.f64 	[param0], %fd8;
	.param .align 16 .b8 retval0[16];
	call.uni (retval0), 
	__internal_trig_reduction_slowpathd, 
	(
	param0
	);
	ld.param.f64 	%fd106, [retval0];
	ld.param.b32 	%r35, [retval0+8];
	} // callseq 2
$L__BB1_7:
	add.s32 	%r36, %r35, 1;
$L__BB1_8:
	setp.neu.f64 	%p5, %fd9, 0d7FF0000000000000;
	shl.b32 	%r20, %r36, 6;
	cvt.u64.u32 	%rd33, %r20;
	and.b64  	%rd34, %rd33, 64;
	mov.u64 	%rd35, __cudart_sin_cos_coeffs;
	add.s64 	%rd36, %rd35, %rd34;
	mul.rn.f64 	%fd44, %fd106, %fd106;
	and.b32  	%r21, %r36, 1;
	setp.eq.b32 	%p6, %r21, 1;
	selp.f64 	%fd45, 0dBDA8FF8320FD8164, 0d3DE5DB65F9785EBA, %p6;
	ld.global.nc.v2.f64 	{%fd46, %fd47}, [%rd36];
	fma.rn.f64 	%fd48, %fd45, %fd44, %fd46;
	fma.rn.f64 	%fd49, %fd48, %fd44, %fd47;
	ld.global.nc.v2.f64 	{%fd50, %fd51}, [%rd36+16];
	fma.rn.f64 	%fd52, %fd49, %fd44, %fd50;
	fma.rn.f64 	%fd53, %fd52, %fd44, %fd51;
	ld.global.nc.v2.f64 	{%fd54, %fd55}, [%rd36+32];
	fma.rn.f64 	%fd56, %fd53, %fd44, %fd54;
	fma.rn.f64 	%fd57, %fd56, %fd44, %fd55;
	fma.rn.f64 	%fd58, %fd57, %fd106, %fd106;
	fma.rn.f64 	%fd59, %fd57, %fd44, 0d3FF0000000000000;
	selp.f64 	%fd60, %fd59, %fd58, %p6;
	and.b32  	%r22, %r36, 2;
	setp.eq.s32 	%p7, %r22, 0;
	mov.f64 	%fd61, 0d0000000000000000;
	sub.f64 	%fd62, %fd61, %fd60;
	selp.f64 	%fd16, %fd60, %fd62, %p7;
	@%p5 bra 	$L__BB1_10;
	mov.f64 	%fd69, 0d0000000000000000;
	mul.rn.f64 	%fd107, %fd8, %fd69;
	mov.b32 	%r37, 0;
	bra.uni 	$L__BB1_12;
$L__BB1_10:
	mul.f64 	%fd63, %fd8, 0d3FE45F306DC9C883;
	cvt.rni.s32.f64 	%r37, %fd63;
	cvt.rn.f64.s32 	%fd64, %r37;
	fma.rn.f64 	%fd65, %fd64, 0dBFF921FB54442D18, %fd8;
	fma.rn.f64 	%fd66, %fd64, 0dBC91A62633145C00, %fd65;
	fma.rn.f64 	%fd107, %fd64, 0dB97B839A252049C0, %fd66;
	setp.ltu.f64 	%p8, %fd9, 0d41E0000000000000;
	@%p8 bra 	$L__BB1_12;
	{ // callseq 3, 0
	.param .b64 param0;
	st.param.f64 	[param0], %fd8;
	.param .align 16 .b8 retval0[16];
	call.uni (retval0), 
	__internal_trig_reduction_slowpathd, 
	(
	param0
	);
	ld.param.f64 	%fd107, [retval0];
	ld.param.b32 	%r37, [retval0+8];
	} // callseq 3
$L__BB1_12:
	rcp.rn.f64 	%fd70, %fd7;
	mul.f64 	%fd71, %fd70, %fd16;
	shl.b32 	%r25, %r37, 6;
	cvt.u64.u32 	%rd37, %r25;
	and.b64  	%rd38, %rd37, 64;
	mov.u64 	%rd39, __cudart_sin_cos_coeffs;
	add.s64 	%rd40, %rd39, %rd38;
	mul.rn.f64 	%fd72, %fd107, %fd107;
	and.b32  	%r26, %r37, 1;
	setp.eq.b32 	%p9, %r26, 1;
	selp.f64 	%fd73, 0dBDA8FF8320FD8164, 0d3DE5DB65F9785EBA, %p9;
	ld.global.nc.v2.f64 	{%fd74, %fd75}, [%rd40];
	fma.rn.f64 	%fd76, %fd73, %fd72, %fd74;
	fma.rn.f64 	%fd77, %fd76, %fd72, %fd75;
	ld.global.nc.v2.f64 	{%fd78, %fd79}, [%rd40+16];
	fma.rn.f64 	%fd80, %fd77, %fd72, %fd78;
	fma.rn.f64 	%fd81, %fd80, %fd72, %fd79;
	ld.global.nc.v2.f64 	{%fd82, %fd83}, [%rd40+32];
	fma.rn.f64 	%fd84, %fd81, %fd72, %fd82;
	fma.rn.f64 	%fd85, %fd84, %fd72, %fd83;
	fma.rn.f64 	%fd86, %fd85, %fd107, %fd107;
	fma.rn.f64 	%fd87, %fd85, %fd72, 0d3FF0000000000000;
	selp.f64 	%fd88, %fd87, %fd86, %p9;
	and.b32  	%r27, %r37, 2;
	setp.eq.s32 	%p10, %r27, 0;
	mov.f64 	%fd89, 0d0000000000000000;
	sub.f64 	%fd90, %fd89, %fd88;
	selp.f64 	%fd91, %fd88, %fd90, %p10;
	mul.f64 	%fd92, %fd70, %fd91;
	ld.global.f64 	%fd93, [%rd59];
	ld.global.f64 	%fd94, [%rd60];
	fma.rn.f64 	%fd95, %fd71, %fd93, %fd108;
	mul.f64 	%fd96, %fd94, %fd92;
	sub.f64 	%fd108, %fd95, %fd96;
	fma.rn.f64 	%fd97, %fd93, %fd92, %fd109;
	fma.rn.f64 	%fd109, %fd71, %fd94, %fd97;
	add.s32 	%r34, %r34, 1;
	setp.ne.s32 	%p11, %r34, 0;
	add.s64 	%rd60, %rd60, 8;
	add.s64 	%rd59, %rd59, 8;
	add.s64 	%rd58, %rd58, 8;
	add.s64 	%rd57, %rd57, 8;
	add.s64 	%rd56, %rd56, 8;
	@%p11 bra 	$L__BB1_3;
$L__BB1_13:
	ld.param.u64 	%rd55, [_Z13Prop2D_kerneldiiPKdS0_S0_S0_S0_iS0_S0_S0_PdS1__param_13];
	ld.param.u64 	%rd54, [_Z13Prop2D_kerneldiiPKdS0_S0_S0_S0_iS0_S0_S0_PdS1__param_12];
	mov.u32 	%r28, %ctaid.x;
	mov.u32 	%r29, %ntid.x;
	mov.u32 	%r30, %tid.x;
	mad.lo.s32 	%r31, %r28, %r29, %r30;
	cvta.to.global.u64 	%rd41, %rd54;
	mul.wide.u32 	%rd42, %r31, 8;
	add.s64 	%rd43, %rd41, %rd42;
	ld.global.f64 	%fd98, [%rd43];
	add.f64 	%fd99, %fd108, %fd98;
	st.global.f64 	[%rd43], %fd99;
	cvta.to.global.u64 	%rd44, %rd55;
	add.s64 	%rd45, %rd44, %rd42;
	ld.global.f64 	%fd100, [%rd45];
	add.f64 	%fd101, %fd109, %fd100;
	st.global.f64 	[%rd45], %fd101;
$L__BB1_14:
	ret;

}
.func  (.param .align 16 .b8 func_retval0[16]) __internal_trig_reduction_slowpathd(
	.param .b64 __internal_trig_reduction_slowpathd_param_0
)
{
	.local .align 8 .b8 	__local_depot2[40];
	.reg .b64 	%SP;
	.reg .b64 	%SPL;
	.reg .pred 	%p<10>;
	.reg .b32 	%r<47>;
	.reg .b64 	%rd<74>;
	.reg .b64 	%fd<5>;

	mov.u64 	%SPL, __local_depot2;
	ld.param.f64 	%fd4, [__internal_trig_reduction_slowpathd_param_0];
	add.u64 	%rd1, %SPL, 0;
	{
	.reg .b32 %temp; 
	mov.b64 	{%temp, %r1}, %fd4;
	}
	shr.u32 	%r2, %r1, 20;
	and.b32  	%r3, %r2, 2047;
	setp.eq.s32 	%p1, %r3, 2047;
	mov.b32 	%r46, 0;
	@%p1 bra 	$L__BB2_9;
	add.s32 	%r20, %r3, -1024;
	mov.b64 	%rd20, %fd4;
	shl.b64 	%rd2, %rd20, 11;
	shr.u32 	%r4, %r20, 6;
	sub.s32 	%r45, 15, %r4;
	sub.s32 	%r21, 19, %r4;
	setp.lt.u32 	%p2, %r20, 128;
	selp.b32 	%r6, 18, %r21, %p2;
	setp.ge.s32 	%p3, %r45, %r6;
	mov.b64 	%rd70, 0;
	@%p3 bra 	$L__BB2_4;
	add.s32 	%r23, %r6, %r4;
	neg.s32 	%r43, %r23;
	or.b64  	%rd3, %rd2, -9223372036854775808;
	mov.b64 	%rd70, 0;
	mov.b32 	%r42, 0;
	mov.u64 	%rd25, __cudart_i2opi_d;
	mov.u32 	%r44, %r45;
$L__BB2_3:
	.pragma "nounroll";
	mul.wide.s32 	%rd22, %r42, 8;
	add.s64 	%rd23, %rd1, %rd22;
	mul.wide.s32 	%rd24, %r44, 8;
	add.s64 	%rd26, %rd25, %rd24;
	ld.global.nc.u64 	%rd27, [%rd26];
	{
	.reg .u32 %r0, %r1, %r2, %r3, %alo, %ahi, %blo, %bhi, %clo, %chi;
	mov.b64 	{%alo,%ahi}, %rd27;
	mov.b64 	{%blo,%bhi}, %rd3;
	mov.b64 	{%clo,%chi}, %rd70;
	mad.lo.cc.u32 	%r0, %alo, %blo, %clo;
	madc.hi.cc.u32 	%r1, %alo, %blo, %chi;
	madc.hi.u32 	%r2, %alo, %bhi, 0;
	mad.lo.cc.u32 	%r1, %alo, %bhi, %r1;
	madc.hi.cc.u32 	%r2, %ahi, %blo, %r2;
	madc.hi.u32 	%r3, %ahi, %bhi, 0;
	mad.lo.cc.u32 	%r1, %ahi, %blo, %r1;
	madc.lo.cc.u32 	%r2, %ahi, %bhi, %r2;
	addc.u32 	%r3, %r3, 0;
	mov.b64 	%rd28, {%r0,%r1};
	mov.b64 	%rd70, {%r2,%r3};
	}
	st.local.u64 	[%rd23], %rd28;
	add.s32 	%r44, %r44, 1;
	add.s32 	%r43, %r43, 1;
	add.s32 	%r42, %r42, 1;
	setp.ne.s32 	%p4, %r43, -15;
	mov.u32 	%r45, %r6;
	@%p4 bra 	$L__BB2_3;
$L__BB2_4:
	cvt.s64.s32 	%rd29, %r45;
	cvt.u64.u32 	%rd30, %r4;
	add.s64 	%rd31, %rd30, %rd29;
	shl.b64 	%rd32, %rd31, 3;
	add.s64 	%rd33, %rd1, %rd32;
	st.local.u64 	[%rd33+-120], %rd70;
	and.b32  	%r15, %r2, 63;
	ld.local.u64 	%rd72, [%rd1+16];
	ld.local.u64 	%rd71, [%rd1+24];
	setp.eq.s32 	%p5, %r15, 0;
	@%p5 bra 	$L__BB2_6;
	shl.b64 	%rd34, %rd71, %r15;
	shr.u64 	%rd35, %rd72, 1;
	xor.b32  	%r24, %r15, 63;
	shr.u64 	%rd36, %rd35, %r24;
	or.b64  	%rd71, %rd34, %rd36;
	ld.local.u64 	%rd37, [%rd1+8];
	shl.b64 	%rd38, %rd72, %r15;
	shr.u64 	%rd39, %rd37, 1;
	shr.u64 	%rd40, %rd39, %r24;
	or.b64  	%rd72, %rd38, %rd40;
$L__BB2_6:
	and.b32  	%r25, %r1, -2147483648;
	shr.u64 	%rd41, %rd71, 62;
	cvt.u32.u64 	%r26, %rd41;
	mov.b64 	{%r27, %r28}, %rd71;
	mov.b64 	{%r29, %r30}, %rd72;
	shf.l.wrap.b32 	%r31, %r30, %r27, 2;
	shf.l.wrap.b32 	%r32, %r27, %r28, 2;
	mov.b64 	%rd42, {%r31, %r32};
	shl.b64 	%rd43, %rd72, 2;
	shr.u64 	%rd44, %rd42, 63;
	cvt.u32.u64 	%r33, %rd44;
	add.s32 	%r34, %r33, %r26;
	setp.eq.s32 	%p6, %r25, 0;
	neg.s32 	%r35, %r34;
	selp.b32 	%r46, %r34, %r35, %p6;
	setp.gt.s64 	%p7, %rd42, -1;
	mov.b64 	%rd45, 0;
	{
	.reg .u32 %r0, %r1, %r2, %r3, %a0, %a1, %a2, %a3, %b0, %b1, %b2, %b3;
	mov.b64 	{%a0,%a1}, %rd45;
	mov.b64 	{%a2,%a3}, %rd45;
	mov.b64 	{%b0,%b1}, %rd43;
	mov.b64 	{%b2,%b3}, %rd42;
	sub.cc.u32 	%r0, %a0, %b0;
	subc.cc.u32 	%r1, %a1, %b1;
	subc.cc.u32 	%r2, %a2, %b2;
	subc.u32 	%r3, %a3, %b3;
	mov.b64 	%rd46, {%r0,%r1};
	mov.b64 	%rd47, {%r2,%r3};
	}
	xor.b32  	%r36, %r25, -2147483648;
	selp.b64 	%rd73, %rd42, %rd47, %p7;
	selp.b64 	%rd14, %rd43, %rd46, %p7;
	selp.b32 	%r17, %r25, %r36, %p7;
	clz.b64 	%r37, %rd73;
	cvt.u64.u32 	%rd15, %r37;
	setp.eq.s32 	%p8, %r37, 0;
	@%p8 bra 	$L__BB2_8;
	cvt.u32.u64 	%r38, %rd15;
	and.b32  	%r39, %r38, 63;
	shl.b64 	%rd48, %rd73, %r39;
	shr.u64 	%rd49, %rd14, 1;
	not.b32 	%r40, %r38;
	and.b32  	%r41, %r40, 63;
	shr.u64 	%rd50, %rd49, %r41;
	or.b64  	%rd73, %rd48, %rd50;
$L__BB2_8:
	mov.b64 	%rd51, -3958705157555305931;
	{
	.reg .u32 %r0, %r1, %r2, %r3, %alo, %ahi, %blo, %bhi;
	mov.b64 	{%alo,%ahi}, %rd73;
	mov.b64 	{%blo,%bhi}, %rd51;
	mul.lo.u32 	%r0, %alo, %blo;
	mul.hi.u32 	%r1, %alo, %blo;
	mad.lo.cc.u32 	%r1, %alo, %bhi, %r1;
	madc.hi.u32 	%r2, %alo, %bhi, 0;
	mad.lo.cc.u32 	%r1, %ahi, %blo, %r1;
	madc.hi.cc.u32 	%r2, %ahi, %blo, %r2;
	madc.hi.u32 	%r3, %ahi, %bhi, 0;
	mad.lo.cc.u32 	%r2, %ahi, %bhi, %r2;
	addc.u32 	%r3, %r3, 0;
	mov.b64 	%rd52, {%r0,%r1};
	mov.b64 	%rd53, {%r2,%r3};
	}
	setp.gt.s64 	%p9, %rd53, 0;
	{
	.reg .u32 %r0, %r1, %r2, %r3, %a0, %a1, %a2, %a3, %b0, %b1, %b2, %b3;
	mov.b64 	{%a0,%a1}, %rd52;
	mov.b64 	{%a2,%a3}, %rd53;
	mov.b64 	{%b0,%b1}, %rd52;
	mov.b64 	{%b2,%b3}, %rd53;
	add.cc.u32 	%r0, %a0, %b0;
	addc.cc.u32 	%r1, %a1, %b1;
	addc.cc.u32 	%r2, %a2, %b2;
	addc.u32 	%r3, %a3, %b3;
	mov.b64 	%rd54, {%r0,%r1};
	mov.b64 	%rd55, {%r2,%r3};
	}
	selp.b64 	%rd56, %rd55, %rd53, %p9;
	selp.s64 	%rd57, -1, 0, %p9;
	sub.s64 	%rd58, %rd57, %rd15;
	cvt.u64.u32 	%rd59, %r17;
	shl.b64 	%rd60, %rd59, 32;
	add.s64 	%rd61, %rd56, 1;
	shr.u64 	%rd62, %rd61, 10;
	add.s64 	%rd63, %rd62, 1;
	shr.u64 	%rd64, %rd63, 1;
	shl.b64 	%rd65, %rd58, 52;
	add.s64 	%rd66, %rd65, %rd64;
	add.s64 	%rd67, %rd66, 4602678819172646912;
	or.b64  	%rd68, %rd67, %rd60;
	mov.b64 	%fd4, %rd68;
$L__BB2_9:
	st.param.f64 	[func_retval0], %fd4;
	st.param.b32 	[func_retval0+8], %r46;
	ret;

}


// ===== COMPILED SASS (sm_100) =====

	.target	sm_100

	.elftype	@"ET_EXEC"


//--------------------- .note.nv.tkinfo           --------------------------
	.section	.note.nv.tkinfo,"",@"SHT_NOTE"
	.sectionflags	@"SHF_NOTE_NV_TKINFO"
	.tkinfo
        /*0018*/ 	.word	0x00000002
        /*0030*/ 	.string	""
        /*0030*/ 	.string	"ptxas"
        /*0030*/ 	.string	"Cuda compilation tools, release 13.0, V13.0.88"
        /*0030*/ 	.string	"Build cuda_13.0.r13.0/compiler.36424714_0"
        /*0030*/ 	.string	"-arch sm_100 -m 64 "



//--------------------- .note.nv.cuinfo           --------------------------
	.section	.note.nv.cuinfo,"",@"SHT_NOTE"
	.sectionflags	@"SHF_NOTE_NV_CUINFO"
        /*0018*/ 	.short	0x0002
        /*001a*/ 	.short	0x0064
        /*001c*/ 	.short	0x0082
	.zero		2


//--------------------- .nv.info                  --------------------------
	.section	.nv.info,"",@"SHT_CUDA_INFO"
	.align	4


	//----- nvinfo : EIATTR_REGCOUNT
	.align		4
        /*0000*/ 	.byte	0x04, 0x2f
        /*0002*/ 	.short	(.L_3 - .L_2)
	.align		4
.L_2:
        /*0004*/ 	.word	index@(_Z13Prop1D_kerneldiiPKdS0_S0_S0_iS0_S0_PdS1_)
        /*0008*/ 	.word	0x00000026


	//----- nvinfo : EIATTR_FRAME_SIZE
	.align		4
.L_3:
        /*000c*/ 	.byte	0x04, 0x11
        /*000e*/ 	.short	(.L_5 - .L_4)
	.align		4
.L_4:
        /*0010*/ 	.word	index@($_Z13Prop1D_kerneldiiPKdS0_S0_S0_iS0_S0_PdS1_$__internal_trig_reduction_slowpathd)
        /*0014*/ 	.word	0x00000028


	//----- nvinfo : EIATTR_FRAME_SIZE
	.align		4
.L_5:
        /*0018*/ 	.byte	0x04, 0x11
        /*001a*/ 	.short	(.L_7 - .L_6)
	.align		4
.L_6:
        /*001c*/ 	.word	index@($__internal_3_$__cuda_sm20_dsqrt_rn_f64_mediumpath_v1)
        /*0020*/ 	.word	0x00000028


	//----- nvinfo : EIATTR_FRAME_SIZE
	.align		4
.L_7:
        /*0024*/ 	.byte	0x04, 0x11
        /*0026*/ 	.short	(.L_9 - .L_8)
	.align		4
.L_8:
        /*0028*/ 	.word	index@($__internal_2_$__cuda_sm20_dblrcp_rn_slowpath_v3)
        /*002c*/ 	.word	0x00000028


	//----- nvinfo : EIATTR_FRAME_SIZE
	.align		4
.L_9:
        /*0030*/ 	.byte	0x04, 0x11
        /*0032*/ 	.short	(.L_11 - .L_10)
	.align		4
.L_10:
        /*0034*/ 	.word	index@(_Z13Prop1D_kerneldiiPKdS0_S0_S0_iS0_S0_PdS1_)
        /*0038*/ 	.word	0x00000028


	//----- nvinfo : EIATTR_REGCOUNT
	.align		4
.L_11:
        /*003c*/ 	.byte	0x04, 0x2f
        /*003e*/ 	.short	(.L_13 - .L_12)
	.align		4
.L_12:
        /*0040*/ 	.word	index@(_Z13Prop2D_kerneldiiPKdS0_S0_S0_S0_iS0_S0_S0_PdS1_)
        /*0044*/ 	.word	0x00000028


	//----- nvinfo : EIATTR_FRAME_SIZE
	.align		4
.L_13:
        /*0048*/ 	.byte	0x04, 0x11
        /*004a*/ 	.short	(.L_15 - .L_14)
	.align		4
.L_14:
        /*004c*/ 	.word	index@($_Z13Prop2D_kerneldiiPKdS0_S0_S0_S0_iS0_S0_S0_PdS1_$__internal_trig_reduction_slowpathd)
        /*0050*/ 	.word	0x00000028


	//----- nvinfo : EIATTR_FRAME_SIZE
	.align		4
.L_15:
        /*0054*/ 	.byte	0x04, 0x11
        /*0056*/ 	.short	(.L_17 - .L_16)
	.align		4
.L_16:
        /*0058*/ 	.word	index@($__internal_1_$__cuda_sm20_dsqrt_rn_f64_mediumpath_v1)
        /*005c*/ 	.word	0x00000028


	//----- nvinfo : EIATTR_FRAME_SIZE
	.align		4
.L_17:
        /*0060*/ 	.byte	0x04, 0x11
        /*0062*/ 	.short	(.L_19 - .L_18)
	.align		4
.L_18:
        /*0064*/ 	.word	index@($__internal_0_$__cuda_sm20_dblrcp_rn_slowpath_v3)
        /*0068*/ 	.word	0x00000028


	//----- nvinfo : EIATTR_FRAME_SIZE
	.align		4
.L_19:
        /*006c*/ 	.byte	0x04, 0x11
        /*006e*/ 	.short	(.L_21 - .L_20)
	.align		4
.L_20:
        /*0070*/ 	.word	index@(_Z13Prop2D_kerneldiiPKdS0_S0_S0_S0_iS0_S0_S0_PdS1_)
        /*0074*/ 	.word	0x00000028


	//----- nvinfo : EIATTR_MIN_STACK_SIZE
	.align		4
.L_21:
        /*0078*/ 	.byte	0x04, 0x12
        /*007a*/ 	.short	(.L_23 - .L_22)
	.align		4
.L_22:
        /*007c*/ 	.word	index@(_Z13Prop2D_kerneldiiPKdS0_S0_S0_S0_iS0_S0_S0_PdS1_)
        /*0080*/ 	.word	0x00000028


	//----- nvinfo : EIATTR_MIN_STACK_SIZE
	.align		4
.L_23:
        /*0084*/ 	.byte	0x04, 0x12
        /*0086*/ 	.short	(.L_25 - .L_24)
	.align		4
.L_24:
        /*0088*/ 	.word	index@(_Z13Prop1D_kerneldiiPKdS0_S0_S0_iS0_S0_PdS1_)
        /*008c*/ 	.word	0x00000028
.L_25:


//--------------------- .nv.compat                --------------------------
	.section	.nv.compat,"",@"SHT_CUDA_COMPAT_INFO"
	.align	4
        /*0000*/ 	.byte	0x02, 0x09, 0x00, 0x00, 0x02, 0x02, 0x01, 0x00, 0x02, 0x05, 0x05, 0x00, 0x03, 0x07, 0x01, 0x01
        /*0010*/ 	.byte	0x02, 0x03, 0x00, 0x00, 0x02, 0x06, 0x01, 0x00, 0x04, 0x0b, 0x08, 0x00, 0x01, 0x00, 0x00, 0x00
        /*0020*/ 	.byte	0x00, 0x00, 0x00, 0x00


//--------------------- .nv.info._Z13Prop2D_kerneldiiPKdS0_S0_S0_S0_iS0_S0_S0_PdS1_ --------------------------
	.section	.nv.info._Z13Prop2D_kerneldiiPKdS0_S0_S0_S0_iS0_S0_S0_PdS1_,"",@"SHT_CUDA_INFO"
	.sectionflags	@""
	.align	4


	//----- nvinfo : EIATTR_CUDA_API_VERSION
	.align		4
        /*0000*/ 	.byte	0x04, 0x37
        /*0002*/ 	.short	(.L_27 - .L_26)
.L_26:
        /*0004*/ 	.word	0x00000082


	//----- nvinfo : EIATTR_KPARAM_INFO
	.align		4
.L_27:
        /*0008*/ 	.byte	0x04, 0x17
        /*000a*/ 	.short	(.L_29 - .L_28)
.L_28:
        /*000c*/ 	.word	0x00000000
        /*0010*/ 	.short	0x000d
        /*0012*/ 	.short	0x0060
        /*0014*/ 	.byte	0x00, 0xf5, 0x21, 0x00


	//----- nvinfo : EIATTR_KPARAM_INFO
	.align		4
.L_29:
        /*0018*/ 	.byte	0x04, 0x17
        /*001a*/ 	.short	(.L_31 - .L_30)
.L_30:
        /*001c*/ 	.word	0x00000000
        /*0020*/ 	.short	0x000c
        /*0022*/ 	.short	0x0058
        /*0024*/ 	.byte	0x00, 0xf5, 0x21, 0x00


	//----- nvinfo : EIATTR_KPARAM_INFO
	.align		4
.L_31:
        /*0028*/ 	.byte	0x04, 0x17
        /*002a*/ 	.short	(.L_33 - .L_32)
.L_32:
        /*002c*/ 	.word	0x00000000
        /*0030*/ 	.short	0x000b
        /*0032*/ 	.short	0x0050
        /*0034*/ 	.byte	0x00, 0xf5, 0x21, 0x00


	//----- nvinfo : EIATTR_KPARAM_INFO
	.align		4
.L_33:
        /*0038*/ 	.byte	0x04, 0x17
        /*003a*/ 	.short	(.L_35 - .L_34)
.L_34:
        /*003c*/ 	.word	0x00000000
        /*0040*/ 	.short	0x000a
        /*0042*/ 	.short	0x0048
        /*0044*/ 	.byte	0x00, 0xf5, 0x21, 0x00


	//----- nvinfo : EIATTR_KPARAM_INFO
	.align		4
.L_35:
        /*0048*/ 	.byte	0x04, 0x17
        /*004a*/ 	.short	(.L_37 - .L_36)
.L_36:
        /*004c*/ 	.word	0x00000000
        /*0050*/ 	.short	0x0009
        /*0052*/ 	.short	0x0040
        /*0054*/ 	.byte	0x00, 0xf5, 0x21, 0x00


	//----- nvinfo : EIATTR_KPARAM_INFO
	.align		4
.L_37:
        /*0058*/ 	.byte	0x04, 0x17
        /*005a*/ 	.short	(.L_39 - .L_38)
.L_38:
        /*005c*/ 	.word	0x00000000
        /*0060*/ 	.short	0x0008
        /*0062*/ 	.short	0x0038
        /*0064*/ 	.byte	0x00, 0xf0, 0x11, 0x00


	//----- nvinfo : EIATTR_KPARAM_INFO
	.align		4
.L_39:
        /*0068*/ 	.byte	0x04, 0x17
        /*006a*/ 	.short	(.L_41 - .L_40)
.L_40:
        /*006c*/ 	.word	0x00000000
        /*0070*/ 	.short	0x0007
        /*0072*/ 	.short	0x0030
        /*0074*/ 	.byte	0x00, 0xf5, 0x21, 0x00


	//----- nvinfo : EIATTR_KPARAM_INFO
	.align		4
.L_41:
        /*0078*/ 	.byte	0x04, 0x17
        /*007a*/ 	.short	(.L_43 - .L_42)
.L_42:
        /*007c*/ 	.word	0x00000000
        /*0080*/ 	.short	0x0006
        /*0082*/ 	.short	0x0028
        /*0084*/ 	.byte	0x00, 0xf5, 0x21, 0x00


	//----- nvinfo : EIATTR_KPARAM_INFO
	.align		4
.L_43:
        /*0088*/ 	.byte	0x04, 0x17
        /*008a*/ 	.short	(.L_45 - .L_44)
.L_44:
        /*008c*/ 	.word	0x00000000
        /*0090*/ 	.short	0x0005
        /*0092*/ 	.short	0x0020
        /*0094*/ 	.byte	0x00, 0xf5, 0x21, 0x00


	//----- nvinfo : EIATTR_KPARAM_INFO
	.align		4
.L_45:
        /*0098*/ 	.byte	0x04, 0x17
        /*009a*/ 	.short	(.L_47 - .L_46)
.L_46:
        /*009c*/ 	.word	0x00000000
        /*00a0*/ 	.short	0x0004
        /*00a2*/ 	.short	0x0018
        /*00a4*/ 	.byte	0x00, 0xf5, 0x21, 0x00


	//----- nvinfo : EIATTR_KPARAM_INFO
	.align		4
.L_47:
        /*00a8*/ 	.byte	0x04, 0x17
        /*00aa*/ 	.short	(.L_49 - .L_48)
.L_48:
        /*00ac*/ 	.word	0x00000000
        /*00b0*/ 	.short	0x0003
        /*00b2*/ 	.short	0x0010
        /*00b4*/ 	.byte	0x00, 0xf5, 0x21, 0x00


	//----- nvinfo : EIATTR_KPARAM_INFO
	.align		4
.L_49:
        /*00b8*/ 	.byte	0x04, 0x17
        /*00ba*/ 	.short	(.L_51 - .L_50)
.L_50:
        /*00bc*/ 	.word	0x00000000
        /*00c0*/ 	.short	0x0002
        /*00c2*/ 	.short	0x000c
        /*00c4*/ 	.byte	0x00, 0xf0, 0x11, 0x00


	//----- nvinfo : EIATTR_KPARAM_INFO
	.align		4
.L_51:
        /*00c8*/ 	.byte	0x04, 0x17
        /*00ca*/ 	.short	(.L_53 - .L_52)
.L_52:
        /*00cc*/ 	.word	0x00000000
        /*00d0*/ 	.short	0x0001
        /*00d2*/ 	.short	0x0008
        /*00d4*/ 	.byte	0x00, 0xf0, 0x11, 0x00


	//----- nvinfo : EIATTR_KPARAM_INFO
	.align		4
.L_53:
        /*00d8*/ 	.byte	0x04, 0x17
        /*00da*/ 	.short	(.L_55 - .L_54)
.L_54:
        /*00dc*/ 	.word	0x00000000
        /*00e0*/ 	.short	0x0000
        /*00e2*/ 	.short	0x0000
        /*00e4*/ 	.byte	0x00, 0xf0, 0x21, 0x00


	//----- nvinfo : EIATTR_SPARSE_MMA_MASK
	.align		4
.L_55:
        /*00e8*/ 	.byte	0x03, 0x50
        /*00ea*/ 	.short	0x0000


	//----- nvinfo : EIATTR_MAXREG_COUNT
	.align		4
        /*00ec*/ 	.byte	0x03, 0x1b
        /*00ee*/ 	.short	0x00ff


	//----- nvinfo : EIATTR_MERCURY_ISA_VERSION
	.align		4
        /*00f0*/ 	.byte	0x03, 0x5f
        /*00f2*/ 	.short	0x0101


	//----- nvinfo : EIATTR_VRC_CTA_INIT_COUNT
	.align		4
        /*00f4*/ 	.byte	0x02, 0x4a
	.zero		1
	.zero		1


	//----- nvinfo : EIATTR_EXIT_INSTR_OFFSETS
	.align		4
        /*00f8*/ 	.byte	0x04, 0x1c
        /*00fa*/ 	.short	(.L_57 - .L_56)


	//   ....[0]....
.L_56:
        /*00fc*/ 	.word	0x00000080


	//   ....[1]....
        /*0100*/ 	.word	0x00000f10


	//----- nvinfo : EIATTR_CRS_STACK_SIZE
	.align		4
.L_57:
        /*0104*/ 	.byte	0x04, 0x1e
        /*0106*/ 	.short	(.L_59 - .L_58)
.L_58:
        /*0108*/ 	.word	0x00000000


	//----- nvinfo : EIATTR_CBANK_PARAM_SIZE
	.align		4
.L_59:
        /*010c*/ 	.byte	0x03, 0x19
        /*010e*/ 	.short	0x0068


	//----- nvinfo : EIATTR_PARAM_CBANK
	.align		4
        /*0110*/ 	.byte	0x04, 0x0a
        /*0112*/ 	.short	(.L_61 - .L_60)
	.align		4
.L_60:
        /*0114*/ 	.word	index@(.nv.constant0._Z13Prop2D_kerneldiiPKdS0_S0_S0_S0_iS0_S0_S0_PdS1_)
        /*0118*/ 	.short	0x0380
        /*011a*/ 	.short	0x0068


	//----- nvinfo : EIATTR_SW_WAR
	.align		4
.L_61:
        /*011c*/ 	.byte	0x04, 0x36
        /*011e*/ 	.short	(.L_63 - .L_62)
.L_62:
        /*0120*/ 	.word	0x00000008
.L_63:


//--------------------- .nv.info._Z13Prop1D_kerneldiiPKdS0_S0_S0_iS0_S0_PdS1_ --------------------------
	.section	.nv.info._Z13Prop1D_kerneldiiPKdS0_S0_S0_iS0_S0_PdS1_,"",@"SHT_CUDA_INFO"
	.sectionflags	@""
	.align	4


	//----- nvinfo : EIATTR_CUDA_API_VERSION
	.align		4
        /*0000*/ 	.byte	0x04, 0x37
        /*0002*/ 	.short	(.L_65 - .L_64)
.L_64:
        /*0004*/ 	.word	0x00000082


	//----- nvinfo : EIATTR_KPARAM_INFO
	.align		4
.L_65:
        /*0008*/ 	.byte	0x04, 0x17
        /*000a*/ 	.short	(.L_67 - .L_66)
.L_66:
        /*000c*/ 	.word	0x00000000
        /*0010*/ 	.short	0x000b
        /*0012*/ 	.short	0x0050
        /*0014*/ 	.byte	0x00, 0xf5, 0x21, 0x00


	//----- nvinfo : EIATTR_KPARAM_INFO
	.align		4
.L_67:
        /*0018*/ 	.byte	0x04, 0x17
        /*001a*/ 	.short	(.L_69 - .L_68)
.L_68:
        /*001c*/ 	.word	0x00000000
        /*0020*/ 	.short	0x000a
        /*0022*/ 	.short	0x0048
        /*0024*/ 	.byte	0x00, 0xf5, 0x21, 0x00


	//----- nvinfo : EIATTR_KPARAM_INFO
	.align		4
.L_69:
        /*0028*/ 	.byte	0x04, 0x17
        /*002a*/ 	.short	(.L_71 - .L_70)
.L_70:
        /*002c*/ 	.word	0x00000000
        /*0030*/ 	.short	0x0009
        /*0032*/ 	.short	0x0040
        /*0034*/ 	.byte	0x00, 0xf5, 0x21, 0x00


	//----- nvinfo : EIATTR_KPARAM_INFO
	.align		4
.L_71:
        /*0038*/ 	.byte	0x04, 0x17
        /*003a*/ 	.short	(.L_73 - .L_72)
.L_72:
        /*003c*/ 	.word	0x00000000
        /*0040*/ 	.short	0x0008
        /*0042*/ 	.short	0x0038
        /*0044*/ 	.byte	0x00, 0xf5, 0x21, 0x00


	//----- nvinfo : EIATTR_KPARAM_INFO
	.align		4
.L_73:
        /*0048*/ 	.byte	0x04, 0x17
        /*004a*/ 	.short	(.L_75 - .L_74)
.L_74:
        /*004c*/ 	.word	0x00000000
        /*0050*/ 	.short	0x0007
        /*0052*/ 	.short	0x0030
        /*0054*/ 	.byte	0x00, 0xf0, 0x11, 0x00


	//----- nvinfo : EIATTR_KPARAM_INFO
	.align		4
.L_75:
        /*0058*/ 	.byte	0x04, 0x17
        /*005a*/ 	.short	(.L_77 - .L_76)
.L_76:
        /*005c*/ 	.word	0x00000000
        /*0060*/ 	.short	0x0006
        /*0062*/ 	.short	0x0028
        /*0064*/ 	.byte	0x00, 0xf5, 0x21, 0x00


	//----- nvinfo : EIATTR_KPARAM_INFO
	.align		4
.L_77:
        /*0068*/ 	.byte	0x04, 0x17
        /*006a*/ 	.short	(.L_79 - .L_78)
.L_78:
        /*006c*/ 	.word	0x00000000
        /*0070*/ 	.short	0x0005
        /*0072*/ 	.short	0x0020
        /*0074*/ 	.byte	0x00, 0xf5, 0x21, 0x00


	//----- nvinfo : EIATTR_KPARAM_INFO
	.align		4
.L_79:
        /*0078*/ 	.byte	0x04, 0x17
        /*007a*/ 	.short	(.L_81 - .L_80)
.L_80:
        /*007c*/ 	.word	0x00000000
        /*0080*/ 	.short	0x0004
        /*0082*/ 	.short	0x0018
        /*0084*/ 	.byte	0x00, 0xf5, 0x21, 0x00


	//----- nvinfo : EIATTR_KPARAM_INFO
	.align		4
.L_81:
        /*0088*/ 	.byte	0x04, 0x17
        /*008a*/ 	.short	(.L_83 - .L_82)
.L_82:
        /*008c*/ 	.word	0x00000000
        /*0090*/ 	.short	0x0003
        /*0092*/ 	.short	0x0010
        /*0094*/ 	.byte	0x00, 0xf5, 0x21, 0x00


	//----- nvinfo : EIATTR_KPARAM_INFO
	.align		4
.L_83:
        /*0098*/ 	.byte	0x04, 0x17
        /*009a*/ 	.short	(.L_85 - .L_84)
.L_84:
        /*009c*/ 	.word	0x00000000
        /*00a0*/ 	.short	0x0002
        /*00a2*/ 	.short	0x000c
        /*00a4*/ 	.byte	0x00, 0xf0, 0x11, 0x00


	//----- nvinfo : EIATTR_KPARAM_INFO
	.align		4
.L_85:
        /*00a8*/ 	.byte	0x04, 0x17
        /*00aa*/ 	.short	(.L_87 - .L_86)
.L_86:
        /*00ac*/ 	.word	0x00000000
        /*00b0*/ 	.short	0x0001
        /*00b2*/ 	.short	0x0008
        /*00b4*/ 	.byte	0x00, 0xf0, 0x11, 0x00


	//----- nvinfo : EIATTR_KPARAM_INFO
	.align		4
.L_87:
        /*00b8*/ 	.byte	0x04, 0x17
        /*00ba*/ 	.short	(.L_89 - .L_88)
.L_88:
        /*00bc*/ 	.word	0x00000000
        /*00c0*/ 	.short	0x0000
        /*00c2*/ 	.short	0x0000
        /*00c4*/ 	.byte	0x00, 0xf0, 0x21, 0x00


	//----- nvinfo : EIATTR_SPARSE_MMA_MASK
	.align		4
.L_89:
        /*00c8*/ 	.byte	0x03, 0x50
        /*00ca*/ 	.short	0x0000


	//----- nvinfo : EIATTR_MAXREG_COUNT
	.align		4
        /*00cc*/ 	.byte	0x03, 0x1b
        /*00ce*/ 	.short	0x00ff


	//----- nvinfo : EIATTR_MERCURY_ISA_VERSION
	.align		4
        /*00d0*/ 	.byte	0x03, 0x5f
        /*00d2*/ 	.short	0x0101


	//----- nvinfo : EIATTR_VRC_CTA_INIT_COUNT
	.align		4
        /*00d4*/ 	.byte	0x02, 0x4a
	.zero		1
	.zero		1


	//----- nvinfo : EIATTR_EXIT_INSTR_OFFSETS
	.align		4
        /*00d8*/ 	.byte	0x04, 0x1c
        /*00da*/ 	.short	(.L_91 - .L_90)


	//   ....[0]....
.L_90:
        /*00dc*/ 	.word	0x00000080


	//   ....[1]....
        /*00e0*/ 	.word	0x00001060


	//----- nvinfo : EIATTR_CRS_STACK_SIZE
	.align		4
.L_91:
        /*00e4*/ 	.byte	0x04, 0x1e
        /*00e6*/ 	.short	(.L_93 - .L_92)
.L_92:
        /*00e8*/ 	.word	0x00000000


	//----- nvinfo : EIATTR_CBANK_PARAM_SIZE
	.align		4
.L_93:
        /*00ec*/ 	.byte	0x03, 0x19
        /*00ee*/ 	.short	0x0058


	//----- nvinfo : EIATTR_PARAM_CBANK
	.align		4
        /*00f0*/ 	.byte	0x04, 0x0a
        /*00f2*/ 	.short	(.L_95 - .L_94)
	.align		4
.L_94:
        /*00f4*/ 	.word	index@(.nv.constant0._Z13Prop1D_kerneldiiPKdS0_S0_S0_iS0_S0_PdS1_)
        /*00f8*/ 	.short	0x0380
        /*00fa*/ 	.short	0x0058


	//----- nvinfo : EIATTR_SW_WAR
	.align		4
.L_95:
        /*00fc*/ 	.byte	0x04, 0x36
        /*00fe*/ 	.short	(.L_97 - .L_96)
.L_96:
        /*0100*/ 	.word	0x00000008
.L_97:


//--------------------- .nv.callgraph             --------------------------
	.section	.nv.callgraph,"",@"SHT_CUDA_CALLGRAPH"
	.align	4
	.sectionentsize	8
	.align		4
        /*0000*/ 	.word	0x00000000
	.align		4
        /*0004*/ 	.word	0xffffffff
	.align		4
        /*0008*/ 	.word	0x00000000
	.align		4
        /*000c*/ 	.word	0xfffffffe
	.align		4
        /*0010*/ 	.word	0x00000000
	.align		4
        /*0014*/ 	.word	0xfffffffd
	.align		4
        /*0018*/ 	.word	0x00000000
	.align		4
        /*001c*/ 	.word	0xfffffffc


//--------------------- .nv.constant4             --------------------------
	.section	.nv.constant4,"a",@progbits
	.align	8
	.align		8
.nv.constant4:
        /*0000*/ 	.dword	__cudart_i2opi_d
	.align		8
        /*0008*/ 	.dword	__cudart_sin_cos_coeffs


//--------------------- .text._Z13Prop2D_kerneldiiPKdS0_S0_S0_S0_iS0_S0_S0_PdS1_ --------------------------
	.section	.text._Z13Prop2D_kerneldiiPKdS0_S0_S0_S0_iS0_S0_S0_PdS1_,"ax",@progbits
	.align	128
        .global         _Z13Prop2D_kerneldiiPKdS0_S0_S0_S0_iS0_S0_S0_PdS1_
        .type           _Z13Prop2D_kerneldiiPKdS0_S0_S0_S0_iS0_S0_S0_PdS1_,@function
        .size           _Z13Prop2D_kerneldiiPKdS0_S0_S0_S0_iS0_S0_S0_PdS1_,(.L_x_60 - _Z13Prop2D_kerneldiiPKdS0_S0_S0_S0_iS0_S0_S0_PdS1_)
        .other          _Z13Prop2D_kerneldiiPKdS0_S0_S0_S0_iS0_S0_S0_PdS1_,@"STO_CUDA_ENTRY STV_DEFAULT"
_Z13Prop2D_kerneldiiPKdS0_S0_S0_S0_iS0_S0_S0_PdS1_:
.text._Z13Prop2D_kerneldiiPKdS0_S0_S0_S0_iS0_S0_S0_PdS1_:
[----:B------:R-:W0:Y:S01]  /*0000*/  LDC R1, c[0x0][0x37c] ;  /* 0x0000df00ff017b82 */ /* 0x000e220000000800 */
[----:B------:R-:W1:Y:S07]  /*0010*/  S2R R0, SR_TID.X ;  /* 0x0000000000007919 */ /* 0x000e6e0000002100 */
[----:B------:R-:W1:Y:S01]  /*0020*/  S2UR UR4, SR_CTAID.X ;  /* 0x00000000000479c3 */ /* 0x000e620000002500 */
[----:B------:R-:W2:Y:S01]  /*0030*/  LDCU UR5, c[0x0][0x3b8] ;  /* 0x00007700ff0577ac */ /* 0x000ea20008000800 */
[----:B0-----:R-:W-:-:S06]  /*0040*/  VIADD R1, R1, 0xffffffd8 ;  /* 0xffffffd801017836 */ /* 0x001fcc0000000000 */
[----:B------:R-:W1:Y:S02]  /*0050*/  LDC R13, c[0x0][0x360] ;  /* 0x0000d800ff0d7b82 */ /* 0x000e640000000800 */
[----:B-1----:R-:W-:-:S05]  /*0060*/  IMAD R13, R13, UR4, R0 ;  /* 0x000000040d0d7c24 */ /* 0x002fca000f8e0200 */
[----:B--2---:R-:W-:-:S13]  /*0070*/  ISETP.GT.U32.AND P0, PT, R13, UR5, PT ;  /* 0x000000050d007c0c */ /* 0x004fda000bf04070 */
[----:B------:R-:W-:Y:S05]  /*0080*/  @P0 EXIT ;  /* 0x000000000000094d */ /* 0x000fea0003800000 */
[----:B------:R-:W0:Y:S01]  /*0090*/  LDCU UR4, c[0x0][0x38c] ;  /* 0x00007180ff0477ac */ /* 0x000e220008000800 */
[----:B------:R-:W-:Y:S02]  /*00a0*/  CS2R R2, SRZ ;  /* 0x0000000000027805 */ /* 0x000fe4000001ff00 */
[----:B------:R-:W-:Y:S01]  /*00b0*/  CS2R R4, SRZ ;  /* 0x0000000000047805 */ /* 0x000fe2000001ff00 */
[----:B------:R-:W1:Y:S01]  /*00c0*/  LDCU.64 UR6, c[0x0][0x358] ;  /* 0x00006b00ff0677ac */ /* 0x000e620008000a00 */
[----:B0-----:R-:W-:-:S09]  /*00d0*/  UISETP.GE.AND UP0, UPT, UR4, 0x1, UPT ;  /* 0x000000010400788c */ /* 0x001fd2000bf06270 */
[----:B-1----:R-:W-:Y:S05]  /*00e0*/  BRA.U !UP0, `(.L_x_0) ;  /* 0x0000000d08507547 */ /* 0x002fea000b800000 */
[----:B------:R-:W0:Y:S01]  /*00f0*/  LDC.64 R6, c[0x0][0x3c0] ;  /* 0x0000f000ff067b82 */ /* 0x000e220000000a00 */
[----:B------:R-:W1:Y:S01]  /*0100*/  LDCU.64 UR18, c[0x0][0x380] ;  /* 0x00007000ff1277ac */ /* 0x000e620008000a00 */
[----:B------:R-:W2:Y:S06]  /*0110*/  LDCU.64 UR16, c[0x0][0x390] ;  /* 0x00007200ff1077ac */ /* 0x000eac0008000a00 */
[----:B------:R-:W3:Y:S01]  /*0120*/  LDC.64 R8, c[0x0][0x3c8] ;  /* 0x0000f200ff087b82 */ /* 0x000ee20000000a00 */
[----:B------:R-:W4:Y:S01]  /*0130*/  LDCU.64 UR14, c[0x0][0x398] ;  /* 0x00007300ff0e77ac */ /* 0x000f220008000a00 */
[----:B------:R-:W0:Y:S06]  /*0140*/  LDCU.64 UR12, c[0x0][0x3a0] ;  /* 0x00007400ff0c77ac */ /* 0x000e2c0008000a00 */
[----:B------:R-:W1:Y:S01]  /*0150*/  LDC.64 R10, c[0x0][0x3d0] ;  /* 0x0000f400ff0a7b82 */ /* 0x000e620000000a00 */
[----:B------:R-:W0:Y:S01]  /*0160*/  LDCU.64 UR10, c[0x0][0x3a8] ;  /* 0x00007500ff0a77ac */ /* 0x000e220008000a00 */
[----:B------:R-:W0:Y:S02]  /*0170*/  LDCU.64 UR8, c[0x0][0x3b0] ;  /* 0x00007600ff0877ac */ /* 0x000e240008000a00 */
[C---:B0-----:R-:W-:Y:S01]  /*0180*/  IMAD.WIDE.U32 R6, R13.reuse, 0x8, R6 ;  /* 0x000000080d067825 */ /* 0x041fe200078e0006 */
[----:B------:R-:W0:Y:S05]  /*0190*/  LDCU.64 UR22, c[0x4][0x8] ;  /* 0x01000100ff1677ac */ /* 0x000e2a0008000a00 */
[----:B------:R-:W5:Y:S01]  /*01a0*/  LDG.E.64 R6, desc[UR6][R6.64] ;  /* 0x0000000606067981 */ /* 0x000f62000c1e1b00 */
[----:B---3--:R-:W-:-:S06]  /*01b0*/  IMAD.WIDE.U32 R8, R13, 0x8, R8 ;  /* 0x000000080d087825 */ /* 0x008fcc00078e0008 */
[----:B------:R-:W5:Y:S01]  /*01c0*/  LDG.E.64 R8, desc[UR6][R8.64] ;  /* 0x0000000608087981 */ /* 0x000f62000c1e1b00 */
[----:B-1----:R-:W-:-:S06]  /*01d0*/  IMAD.WIDE.U32 R10, R13, 0x8, R10 ;  /* 0x000000080d0a7825 */ /* 0x002fcc00078e000a */
[----:B------:R-:W5:Y:S01]  /*01e0*/  LDG.E.64 R10, desc[UR6][R10.64] ;  /* 0x000000060a0a7981 */ /* 0x000f62000c1e1b00 */
[----:B------:R-:W-:Y:S02]  /*01f0*/  CS2R R4, SRZ ;  /* 0x0000000000047805 */ /* 0x000fe4000001ff00 */
[----:B------:R-:W-:Y:S01]  /*0200*/  CS2R R2, SRZ ;  /* 0x0000000000027805 */ /* 0x000fe2000001ff00 */
[----:B0-2-4-:R-:W-:-:S12]  /*0210*/  UIADD3 UR4, UPT, UPT, -UR4, URZ, URZ ;  /* 0x000000ff04047290 */ /* 0x015fd8000fffe1ff */
.L_x_11:
[----:B------:R-:W-:Y:S02]  /*0220*/  IMAD.U32 R20, RZ, RZ, UR14 ;  /* 0x0000000eff147e24 */ /* 0x000fe4000f8e00ff */
[----:B------:R-:W-:Y:S02]  /*0230*/  IMAD.U32 R21, RZ, RZ, UR15 ;  /* 0x0000000fff157e24 */ /* 0x000fe4000f8e00ff */
[----:B------:R-:W-:-:S03]  /*0240*/  IMAD.U32 R18, RZ, RZ, UR16 ;  /* 0x00000010ff127e24 */ /* 0x000fc6000f8e00ff */
[----:B------:R-:W2:Y:S01]  /*0250*/  LDG.E.64 R14, desc[UR6][R20.64] ;  /* 0x00000006140e7981 */ /* 0x000ea2000c1e1b00 */
[----:B------:R-:W-:Y:S02]  /*0260*/  IMAD.U32 R19, RZ, RZ, UR17 ;  /* 0x00000011ff137e24 */ /* 0x000fe4000f8e00ff */
[----:B------:R-:W-:-:S03]  /*0270*/  IMAD.U32 R22, RZ, RZ, UR12 ;  /* 0x0000000cff167e24 */ /* 0x000fc6000f8e00ff */
[----:B------:R0:W3:Y:S01]  /*0280*/  LDG.E.64 R12, desc[UR6][R18.64] ;  /* 0x00000006120c7981 */ /* 0x0000e2000c1e1b00 */
[----:B------:R-:W-:-:S05]  /*0290*/  IMAD.U32 R23, RZ, RZ, UR13 ;  /* 0x0000000dff177e24 */ /* 0x000fca000f8e00ff */
[----:B------:R-:W4:Y:S01]  /*02a0*/  LDG.E.64 R16, desc[UR6][R22.64] ;  /* 0x0000000616107981 */ /* 0x000f22000c1e1b00 */
[----:B------:R-:W-:Y:S01]  /*02b0*/  BSSY.RECONVERGENT B0, `(.L_x_1) ;  /* 0x0000019000007945 */ /* 0x000fe20003800200 */
[----:B0-----:R-:W-:Y:S02]  /*02c0*/  IMAD.MOV.U32 R18, RZ, RZ, 0x0 ;  /* 0x00000000ff127424 */ /* 0x001fe400078e00ff */
[----:B------:R-:W-:Y:S01]  /*02d0*/  IMAD.MOV.U32 R19, RZ, RZ, 0x3fd80000 ;  /* 0x3fd80000ff137424 */ /* 0x000fe200078e00ff */
[----:B--2--5:R-:W-:Y:S02]  /*02e0*/  DADD R14, R8, -R14 ;  /* 0x00000000080e7229 */ /* 0x024fe4000000080e */
[----:B---3--:R-:W-:-:S06]  /*02f0*/  DADD R12, R6, -R12 ;  /* 0x00000000060c7229 */ /* 0x008fcc000000080c */
[----:B------:R-:W-:Y:S02]  /*0300*/  DMUL R14, R14, R14 ;  /* 0x0000000e0e0e7228 */ /* 0x000fe40000000000 */
[----:B----4-:R-:W-:-:S06]  /*0310*/  DADD R16, R10, -R16 ;  /* 0x000000000a107229 */ /* 0x010fcc0000000810 */
[----:B------:R-:W-:-:S08]  /*0320*/  DFMA R12, R12, R12, R14 ;  /* 0x0000000c0c0c722b */ /* 0x000fd0000000000e */
[----:B------:R-:W-:-:S06]  /*0330*/  DFMA R12, R16, R16, R12 ;  /* 0x00000010100c722b */ /* 0x000fcc000000000c */
[----:B------:R-:W0:Y:S04]  /*0340*/  MUFU.RSQ64H R15, R13 ;  /* 0x0000000d000f7308 */ /* 0x000e280000001c00 */
[----:B------:R-:W-:-:S05]  /*0350*/  VIADD R14, R13, 0xfcb00000 ;  /* 0xfcb000000d0e7836 */ /* 0x000fca0000000000 */
[----:B------:R-:W-:Y:S01]  /*0360*/  ISETP.GE.U32.AND P0, PT, R14, 0x7ca00000, PT ;  /* 0x7ca000000e00780c */ /* 0x000fe20003f06070 */
[----:B0-----:R-:W-:-:S08]  /*0370*/  DMUL R16, R14, R14 ;  /* 0x0000000e0e107228 */ /* 0x001fd00000000000 */
[----:B------:R-:W-:-:S08]  /*0380*/  DFMA R16, R12, -R16, 1 ;  /* 0x3ff000000c10742b */ /* 0x000fd00000000810 */
[----:B------:R-:W-:Y:S02]  /*0390*/  DFMA R18, R16, R18, 0.5 ;  /* 0x3fe000001012742b */ /* 0x000fe40000000012 */
[----:B------:R-:W-:-:S08]  /*03a0*/  DMUL R16, R14, R16 ;  /* 0x000000100e107228 */ /* 0x000fd00000000000 */
[----:B------:R-:W-:-:S08]  /*03b0*/  DFMA R18, R18, R16, R14 ;  /* 0x000000101212722b */ /* 0x000fd0000000000e */
[----:B------:R-:W-:Y:S02]  /*03c0*/  DMUL R20, R12, R18 ;  /* 0x000000120c147228 */ /* 0x000fe40000000000 */
[----:B------:R-:W-:Y:S02]  /*03d0*/  VIADD R17, R19, 0xfff00000 ;  /* 0xfff0000013117836 */ /* 0x000fe40000000000 */
[----:B------:R-:W-:-:S04]  /*03e0*/  IMAD.MOV.U32 R16, RZ, RZ, R18 ;  /* 0x000000ffff107224 */ /* 0x000fc800078e0012 */
[----:B------:R-:W-:-:S08]  /*03f0*/  DFMA R22, R20, -R20, R12 ;  /* 0x800000141416722b */ /* 0x000fd0000000000c */
[----:B------:R-:W-:Y:S01]  /*0400*/  DFMA R28, R22, R16, R20 ;  /* 0x00000010161c722b */ /* 0x000fe20000000014 */
[----:B------:R-:W-:Y:S10]  /*0410*/  @!P0 BRA `(.L_x_2) ;  /* 0x0000000000088947 */ /* 0x000ff40003800000 */
[----:B------:R-:W-:-:S07]  /*0420*/  MOV R0, 0x440 ;  /* 0x0000044000007802 */ /* 0x000fce0000000f00 */
[----:B------:R-:W-:Y:S05]  /*0430*/  CALL.REL.NOINC `($__internal_1_$__cuda_sm20_dsqrt_rn_f64_mediumpath_v1) ;  /* 0x0000000c00647944 */ /* 0x000fea0003c00000 */
.L_x_2:
[----:B------:R-:W-:Y:S05]  /*0440*/  BSYNC.RECONVERGENT B0 ;  /* 0x0000000000007941 */ /* 0x000fea0003800200 */
.L_x_1:
[----:B------:R-:W-:Y:S01]  /*0450*/  DMUL R26, R28, -UR18 ;  /* 0x800000121c1a7c28 */ /* 0x000fe20008000000 */
[----:B------:R-:W-:Y:S07]  /*0460*/  BSSY.RECONVERGENT B0, `(.L_x_3) ;  /* 0x000001f000007945 */ /* 0x000fee0003800200 */
[----:B------:R-:W-:-:S14]  /*0470*/  DSETP.NEU.AND P0, PT, |R26|, +INF , PT ;  /* 0x7ff000001a00742a */ /* 0x000fdc0003f0d200 */
[----:B------:R-:W-:Y:S01]  /*0480*/  @!P0 DMUL R24, RZ, R26 ;  /* 0x0000001aff188228 */ /* 0x000fe20000000000 */
[----:B------:R-:W-:Y:S01]  /*0490*/  @!P0 IMAD.MOV.U32 R0, RZ, RZ, 0x1 ;  /* 0x00000001ff008424 */ /* 0x000fe200078e00ff */
[----:B------:R-:W-:Y:S09]  /*04a0*/  @!P0 BRA `(.L_x_4) ;  /* 0x0000000000688947 */ /* 0x000ff20003800000 */
[----:B------:R-:W-:Y:S01]  /*04b0*/  UMOV UR20, 0x6dc9c883 ;  /* 0x6dc9c88300147882 */ /* 0x000fe20000000000 */
[----:B------:R-:W-:Y:S01]  /*04c0*/  UMOV UR21, 0x3fe45f30 ;  /* 0x3fe45f3000157882 */ /* 0x000fe20000000000 */
[C---:B------:R-:W-:Y:S01]  /*04d0*/  DSETP.GE.AND P0, PT, |R26|.reuse, 2.14748364800000000000e+09, PT ;  /* 0x41e000001a00742a */ /* 0x040fe20003f06200 */
[----:B------:R-:W-:Y:S01]  /*04e0*/  BSSY.RECONVERGENT B1, `(.L_x_5) ;  /* 0x0000015000017945 */ /* 0x000fe20003800200 */
[----:B------:R-:W-:Y:S01]  /*04f0*/  DMUL R12, R26, UR20 ;  /* 0x000000141a0c7c28 */ /* 0x000fe20008000000 */
[----:B------:R-:W-:Y:S01]  /*0500*/  UMOV UR20, 0x54442d18 ;  /* 0x54442d1800147882 */ /* 0x000fe20000000000 */
[----:B------:R-:W-:-:S04]  /*0510*/  UMOV UR21, 0x3ff921fb ;  /* 0x3ff921fb00157882 */ /* 0x000fc80000000000 */
[----:B------:R-:W0:Y:S08]  /*0520*/  F2I.F64 R0, R12 ;  /* 0x0000000c00007311 */ /* 0x000e300000301100 */
[----:B0-----:R-:W0:Y:S02]  /*0530*/  I2F.F64 R24, R0 ;  /* 0x0000000000187312 */ /* 0x001e240000201c00 */
[----:B0-----:R-:W-:Y:S01]  /*0540*/  DFMA R14, R24, -UR20, R26 ;  /* 0x80000014180e7c2b */ /* 0x001fe2000800001a */
[----:B------:R-:W-:Y:S01]  /*0550*/  UMOV UR20, 0x33145c00 ;  /* 0x33145c0000147882 */ /* 0x000fe20000000000 */
[----:B------:R-:W-:-:S06]  /*0560*/  UMOV UR21, 0x3c91a626 ;  /* 0x3c91a62600157882 */ /* 0x000fcc0000000000 */
[----:B------:R-:W-:Y:S01]  /*0570*/  DFMA R14, R24, -UR20, R14 ;  /* 0x80000014180e7c2b */ /* 0x000fe2000800000e */
[----:B------:R-:W-:Y:S01]  /*0580*/  UMOV UR20, 0x252049c0 ;  /* 0x252049c000147882 */ /* 0x000fe20000000000 */
[----:B------:R-:W-:-:S06]  /*0590*/  UMOV UR21, 0x397b839a ;  /* 0x397b839a00157882 */ /* 0x000fcc0000000000 */
[----:B------:R-:W-:Y:S01]  /*05a0*/  DFMA R24, R24, -UR20, R14 ;  /* 0x8000001418187c2b */ /* 0x000fe2000800000e */
[----:B------:R-:W-:Y:S10]  /*05b0*/  @!P0 BRA `(.L_x_6) ;  /* 0x00000000001c8947 */ /* 0x000ff40003800000 */
[----:B------:R-:W-:Y:S01]  /*05c0*/  IMAD.MOV.U32 R16, RZ, RZ, R26 ;  /* 0x000000ffff107224 */ /* 0x000fe200078e001a */
[----:B------:R-:W-:Y:S01]  /*05d0*/  MOV R0, 0x600 ;  /* 0x0000060000007802 */ /* 0x000fe20000000f00 */
[----:B------:R-:W-:-:S07]  /*05e0*/  IMAD.MOV.U32 R13, RZ, RZ, R27 ;  /* 0x000000ffff0d7224 */ /* 0x000fce00078e001b */
[----:B------:R-:W-:Y:S05]  /*05f0*/  CALL.REL.NOINC `($_Z13Prop2D_kerneldiiPKdS0_S0_S0_S0_iS0_S0_S0_PdS1_$__internal_trig_reduction_slowpathd) ;  /* 0x0000000c00b07944 */ /* 0x000fea0003c00000 */
[----:B------:R-:W-:Y:S02]  /*0600*/  IMAD.MOV.U32 R0, RZ, RZ, R14 ;  /* 0x000000ffff007224 */ /* 0x000fe400078e000e */
[----:B------:R-:W-:Y:S02]  /*0610*/  IMAD.MOV.U32 R24, RZ, RZ, R16 ;  /* 0x000000ffff187224 */ /* 0x000fe400078e0010 */
[----:B------:R-:W-:-:S07]  /*0620*/  IMAD.MOV.U32 R25, RZ, RZ, R17 ;  /* 0x000000ffff197224 */ /* 0x000fce00078e0011 */
.L_x_6:
[----:B------:R-:W-:Y:S05]  /*0630*/  BSYNC.RECONVERGENT B1 ;  /* 0x0000000000017941 */ /* 0x000fea0003800200 */
.L_x_5:
[----:B------:R-:W-:-:S07]  /*0640*/  VIADD R0, R0, 0x1 ;  /* 0x0000000100007836 */ /* 0x000fce0000000000 */
.L_x_4:
[----:B------:R-:W-:Y:S05]  /*0650*/  BSYNC.RECONVERGENT B0 ;  /* 0x0000000000007941 */ /* 0x000fea0003800200 */
.L_x_3:
[----:B------:R-:W-:-:S05]  /*0660*/  IMAD.SHL.U32 R12, R0, 0x40, RZ ;  /* 0x00000040000c7824 */ /* 0x000fca00078e00ff */
[----:B------:R-:W-:-:S04]  /*0670*/  LOP3.LUT R12, R12, 0x40, RZ, 0xc0, !PT ;  /* 0x000000400c0c7812 */ /* 0x000fc800078ec0ff */
[----:B------:R-:W-:-:S05]  /*0680*/  IADD3 R32, P0, PT, R12, UR22, RZ ;  /* 0x000000160c207c10 */ /* 0x000fca000ff1e0ff */
[----:B------:R-:W-:-:S05]  /*0690*/  IMAD.X R33, RZ, RZ, UR23, P0 ;  /* 0x00000017ff217e24 */ /* 0x000fca00080e06ff */
[----:B------:R-:W2:Y:S04]  /*06a0*/  LDG.E.128.CONSTANT R12, desc[UR6][R32.64] ;  /* 0x00000006200c7981 */ /* 0x000ea8000c1e9d00 */
[----:B------:R-:W3:Y:S04]  /*06b0*/  LDG.E.128.CONSTANT R16, desc[UR6][R32.64+0x10] ;  /* 0x0000100620107981 */ /* 0x000ee8000c1e9d00 */
[----:B------:R-:W4:Y:S01]  /*06c0*/  LDG.E.128.CONSTANT R20, desc[UR6][R32.64+0x20] ;  /* 0x0000200620147981 */ /* 0x000f22000c1e9d00 */
[----:B------:R-:W-:Y:S01]  /*06d0*/  LOP3.LUT R30, R0, 0x1, RZ, 0xc0, !PT ;  /* 0x00000001001e7812 */ /* 0x000fe200078ec0ff */
[----:B------:R-:W-:Y:S01]  /*06e0*/  IMAD.MOV.U32 R34, RZ, RZ, 0x20fd8164 ;  /* 0x20fd8164ff227424 */ /* 0x000fe200078e00ff */
[----:B------:R-:W-:Y:S01]  /*06f0*/  DSETP.NEU.AND P1, PT, |R26|, +INF , PT ;  /* 0x7ff000001a00742a */ /* 0x000fe20003f2d200 */
[----:B------:R-:W-:Y:S01]  /*0700*/  BSSY.RECONVERGENT B0, `(.L_x_7) ;  /* 0x000002e000007945 */ /* 0x000fe20003800200 */
[----:B------:R-:W-:Y:S01]  /*0710*/  ISETP.NE.U32.AND P0, PT, R30, 0x1, PT ;  /* 0x000000011e00780c */ /* 0x000fe20003f05070 */
[----:B------:R-:W-:-:S03]  /*0720*/  IMAD.MOV.U32 R30, RZ, RZ, 0x3da8ff83 ;  /* 0x3da8ff83ff1e7424 */ /* 0x000fc600078e00ff */
[----:B------:R-:W-:Y:S02]  /*0730*/  FSEL R34, R34, -8.06006814911005101289e+34, !P0 ;  /* 0xf9785eba22227808 */ /* 0x000fe40004000000 */
[----:B------:R-:W-:Y:S01]  /*0740*/  FSEL R35, -R30, 0.11223486810922622681, !P0 ;  /* 0x3de5db651e237808 */ /* 0x000fe20004000100 */
[----:B------:R-:W-:-:S08]  /*0750*/  DMUL R30, R24, R24 ;  /* 0x00000018181e7228 */ /* 0x000fd00000000000 */
[----:B--2---:R-:W-:-:S08]  /*0760*/  DFMA R12, R30, R34, R12 ;  /* 0x000000221e0c722b */ /* 0x004fd0000000000c */
[----:B------:R-:W-:-:S08]  /*0770*/  DFMA R12, R30, R12, R14 ;  /* 0x0000000c1e0c722b */ /* 0x000fd0000000000e */
[----:B---3--:R-:W-:-:S08]  /*0780*/  DFMA R12, R30, R12, R16 ;  /* 0x0000000c1e0c722b */ /* 0x008fd00000000010 */
[----:B------:R-:W-:-:S08]  /*0790*/  DFMA R12, R30, R12, R18 ;  /* 0x0000000c1e0c722b */ /* 0x000fd00000000012 */
[----:B----4-:R-:W-:-:S08]  /*07a0*/  DFMA R12, R30, R12, R20 ;  /* 0x0000000c1e0c722b */ /* 0x010fd00000000014 */
[----:B------:R-:W-:-:S08]  /*07b0*/  DFMA R12, R30, R12, R22 ;  /* 0x0000000c1e0c722b */ /* 0x000fd00000000016 */
[----:B------:R-:W-:Y:S02]  /*07c0*/  DFMA R24, R12, R24, R24 ;  /* 0x000000180c18722b */ /* 0x000fe40000000018 */
[----:B------:R-:W-:Y:S02]  /*07d0*/  DFMA R12, R30, R12, 1 ;  /* 0x3ff000001e0c742b */ /* 0x000fe4000000000c */
[----:B------:R-:W-:-:S08]  /*07e0*/  @!P1 DMUL R30, RZ, R26 ;  /* 0x0000001aff1e9228 */ /* 0x000fd00000000000 */
[----:B------:R-:W-:Y:S02]  /*07f0*/  FSEL R14, R12, R24, !P0 ;  /* 0x000000180c0e7208 */ /* 0x000fe40004000000 */
[----:B------:R-:W-:Y:S02]  /*0800*/  FSEL R15, R13, R25, !P0 ;  /* 0x000000190d0f7208 */ /* 0x000fe40004000000 */
[----:B------:R-:W-:Y:S01]  /*0810*/  LOP3.LUT P0, RZ, R0, 0x2, RZ, 0xc0, !PT ;  /* 0x0000000200ff7812 */ /* 0x000fe2000780c0ff */
[----:B------:R-:W-:-:S03]  /*0820*/  @!P1 IMAD.MOV.U32 R0, RZ, RZ, RZ ;  /* 0x000000ffff009224 */ /* 0x000fc600078e00ff */
[----:B------:R-:W-:-:S10]  /*0830*/  DADD R12, RZ, -R14 ;  /* 0x00000000ff0c7229 */ /* 0x000fd4000000080e */
[----:B------:R-:W-:Y:S02]  /*0840*/  FSEL R24, R14, R12, !P0 ;  /* 0x0000000c0e187208 */ /* 0x000fe40004000000 */
[----:B------:R-:W-:Y:S01]  /*0850*/  FSEL R25, R15, R13, !P0 ;  /* 0x0000000d0f197208 */ /* 0x000fe20004000000 */
[----:B------:R-:W-:Y:S06]  /*0860*/  @!P1 BRA `(.L_x_8) ;  /* 0x00000000005c9947 */ /* 0x000fec0003800000 */
[----:B------:R-:W-:Y:S01]  /*0870*/  UMOV UR20, 0x6dc9c883 ;  /* 0x6dc9c88300147882 */ /* 0x000fe20000000000 */
[----:B------:R-:W-:Y:S01]  /*0880*/  UMOV UR21, 0x3fe45f30 ;  /* 0x3fe45f3000157882 */ /* 0x000fe20000000000 */
[C---:B------:R-:W-:Y:S02]  /*0890*/  DSETP.GE.AND P0, PT, |R26|.reuse, 2.14748364800000000000e+09, PT ;  /* 0x41e000001a00742a */ /* 0x040fe40003f06200 */
        /* <DEDUP_REMOVED lines=20> */
.L_x_8:
[----:B------:R-:W-:Y:S05]  /*09e0*/  BSYNC.RECONVERGENT B0 ;  /* 0x0000000000007941 */ /* 0x000fea0003800200 */
.L_x_7:
[----:B------:R-:W0:Y:S01]  /*09f0*/  MUFU.RCP64H R13, R29 ;  /* 0x0000001d000d7308 */ /* 0x000e220000001800 */
[----:B------:R-:W-:Y:S01]  /*0a00*/  VIADD R12, R29, 0x300402 ;  /* 0x003004021d0c7836 */ /* 0x000fe20000000000 */
[----:B------:R-:W-:Y:S04]  /*0a10*/  BSSY.RECONVERGENT B0, `(.L_x_9) ;  /* 0x000000c000007945 */ /* 0x000fe80003800200 */
[----:B------:R-:W-:Y:S01]  /*0a20*/  FSETP.GEU.AND P0, PT, |R12|, 5.8789094863358348022e-39, PT ;  /* 0x004004020c00780b */ /* 0x000fe20003f0e200 */
[----:B0-----:R-:W-:-:S08]  /*0a30*/  DFMA R14, R12, -R28, 1 ;  /* 0x3ff000000c0e742b */ /* 0x001fd0000000081c */
[----:B------:R-:W-:-:S08]  /*0a40*/  DFMA R14, R14, R14, R14 ;  /* 0x0000000e0e0e722b */ /* 0x000fd0000000000e */
[----:B------:R-:W-:-:S08]  /*0a50*/  DFMA R14, R12, R14, R12 ;  /* 0x0000000e0c0e722b */ /* 0x000fd0000000000c */
[----:B------:R-:W-:-:S08]  /*0a60*/  DFMA R26, R14, -R28, 1 ;  /* 0x3ff000000e1a742b */ /* 0x000fd0000000081c */
[----:B------:R-:W-:Y:S01]  /*0a70*/  DFMA R26, R14, R26, R14 ;  /* 0x0000001a0e1a722b */ /* 0x000fe2000000000e */
[----:B------:R-:W-:Y:S10]  /*0a80*/  @P0 BRA `(.L_x_10) ;  /* 0x0000000000100947 */ /* 0x000ff40003800000 */
[----:B------:R-:W-:Y:S02]  /*0a90*/  LOP3.LUT R12, R29, 0x7fffffff, RZ, 0xc0, !PT ;  /* 0x7fffffff1d0c7812 */ /* 0x000fe400078ec0ff */
[----:B------:R-:W-:-:S03]  /*0aa0*/  MOV R14, 0xad0 ;  /* 0x00000ad0000e7802 */ /* 0x000fc60000000f00 */
[----:B------:R-:W-:-:S07]  /*0ab0*/  VIADD R18, R12, 0xfff00000 ;  /* 0xfff000000c127836 */ /* 0x000fce0000000000 */
[----:B------:R-:W-:Y:S05]  /*0ac0*/  CALL.REL.NOINC `($__internal_0_$__cuda_sm20_dblrcp_rn_slowpath_v3) ;  /* 0x0000000400147944 */ /* 0x000fea0003c00000 */
.L_x_10:
[----:B------:R-:W-:Y:S05]  /*0ad0*/  BSYNC.RECONVERGENT B0 ;  /* 0x0000000000007941 */ /* 0x000fea0003800200 */
.L_x_9:
[----:B------:R-:W-:-:S05]  /*0ae0*/  IMAD.SHL.U32 R12, R0, 0x40, RZ ;  /* 0x00000040000c7824 */ /* 0x000fca00078e00ff */
[----:B------:R-:W-:-:S04]  /*0af0*/  LOP3.LUT R12, R12, 0x40, RZ, 0xc0, !PT ;  /* 0x000000400c0c7812 */ /* 0x000fc800078ec0ff */
[----:B------:R-:W-:-:S05]  /*0b00*/  IADD3 R32, P0, PT, R12, UR22, RZ ;  /* 0x000000160c207c10 */ /* 0x000fca000ff1e0ff */
[----:B------:R-:W-:-:S05]  /*0b10*/  IMAD.X R33, RZ, RZ, UR23, P0 ;  /* 0x00000017ff217e24 */ /* 0x000fca00080e06ff */
[----:B------:R-:W2:Y:S04]  /*0b20*/  LDG.E.128.CONSTANT R12, desc[UR6][R32.64] ;  /* 0x00000006200c7981 */ /* 0x000ea8000c1e9d00 */
[----:B------:R-:W3:Y:S04]  /*0b30*/  LDG.E.128.CONSTANT R16, desc[UR6][R32.64+0x10] ;  /* 0x0000100620107981 */ /* 0x000ee8000c1e9d00 */
[----:B------:R0:W4:Y:S01]  /*0b40*/  LDG.E.128.CONSTANT R20, desc[UR6][R32.64+0x20] ;  /* 0x0000200620147981 */ /* 0x000122000c1e9d00 */
[----:B------:R-:W-:Y:S01]  /*0b50*/  LOP3.LUT R28, R0, 0x1, RZ, 0xc0, !PT ;  /* 0x00000001001c7812 */ /* 0x000fe200078ec0ff */
[----:B------:R-:W-:-:S03]  /*0b60*/  IMAD.MOV.U32 R34, RZ, RZ, 0x20fd8164 ;  /* 0x20fd8164ff227424 */ /* 0x000fc600078e00ff */
[----:B------:R-:W-:Y:S01]  /*0b70*/  ISETP.NE.U32.AND P0, PT, R28, 0x1, PT ;  /* 0x000000011c00780c */ /* 0x000fe20003f05070 */
[----:B------:R-:W-:-:S03]  /*0b80*/  IMAD.MOV.U32 R28, RZ, RZ, 0x3da8ff83 ;  /* 0x3da8ff83ff1c7424 */ /* 0x000fc600078e00ff */
[----:B------:R-:W-:Y:S02]  /*0b90*/  FSEL R34, R34, -8.06006814911005101289e+34, !P0 ;  /* 0xf9785eba22227808 */ /* 0x000fe40004000000 */
[----:B------:R-:W-:Y:S01]  /*0ba0*/  FSEL R35, -R28, 0.11223486810922622681, !P0 ;  /* 0x3de5db651c237808 */ /* 0x000fe20004000100 */
[----:B------:R-:W-:-:S08]  /*0bb0*/  DMUL R28, R30, R30 ;  /* 0x0000001e1e1c7228 */ /* 0x000fd00000000000 */
[----:B--2---:R-:W-:Y:S01]  /*0bc0*/  DFMA R12, R28, R34, R12 ;  /* 0x000000221c0c722b */ /* 0x004fe2000000000c */
[----:B------:R-:W-:Y:S02]  /*0bd0*/  IMAD.U32 R34, RZ, RZ, UR10 ;  /* 0x0000000aff227e24 */ /* 0x000fe4000f8e00ff */
[----:B------:R-:W-:-:S05]  /*0be0*/  IMAD.U32 R35, RZ, RZ, UR11 ;  /* 0x0000000bff237e24 */ /* 0x000fca000f8e00ff */
[----:B0-----:R-:W-:Y:S01]  /*0bf0*/  DFMA R32, R28, R12, R14 ;  /* 0x0000000c1c20722b */ /* 0x001fe2000000000e */
[----:B------:R-:W2:Y:S01]  /*0c00*/  LDG.E.64 R14, desc[UR6][R34.64] ;  /* 0x00000006220e7981 */ /* 0x000ea2000c1e1b00 */
[----:B------:R-:W-:Y:S02]  /*0c10*/  IMAD.U32 R12, RZ, RZ, UR8 ;  /* 0x00000008ff0c7e24 */ /* 0x000fe4000f8e00ff */
[----:B------:R-:W-:-:S06]  /*0c20*/  IMAD.U32 R13, RZ, RZ, UR9 ;  /* 0x00000009ff0d7e24 */ /* 0x000fcc000f8e00ff */
[----:B------:R-:W5:Y:S01]  /*0c30*/  LDG.E.64 R12, desc[UR6][R12.64] ;  /* 0x000000060c0c7981 */ /* 0x000f62000c1e1b00 */
[----:B---3--:R-:W-:Y:S01]  /*0c40*/  DFMA R16, R28, R32, R16 ;  /* 0x000000201c10722b */ /* 0x008fe20000000010 */
[----:B------:R-:W-:Y:S01]  /*0c50*/  UIADD3 UR8, UP0, UPT, UR8, 0x8, URZ ;  /* 0x0000000808087890 */ /* 0x000fe2000ff1e0ff */
[----:B------:R-:W-:Y:S01]  /*0c60*/  DMUL R24, R26, R24 ;  /* 0x000000181a187228 */ /* 0x000fe20000000000 */
[----:B------:R-:W-:Y:S02]  /*0c70*/  UIADD3 UR4, UPT, UPT, UR4, 0x1, URZ ;  /* 0x0000000104047890 */ /* 0x000fe4000fffe0ff */
[----:B------:R-:W-:Y:S02]  /*0c80*/  UIADD3.X UR9, UPT, UPT, URZ, UR9, URZ, UP0, !UPT ;  /* 0x00000009ff097290 */ /* 0x000fe400087fe4ff */
[----:B------:R-:W-:Y:S01]  /*0c90*/  UISETP.NE.AND UP0, UPT, UR4, URZ, UPT ;  /* 0x000000ff0400728c */ /* 0x000fe2000bf05270 */
[----:B------:R-:W-:Y:S01]  /*0ca0*/  DFMA R16, R28, R16, R18 ;  /* 0x000000101c10722b */ /* 0x000fe20000000012 */
[----:B------:R-:W-:-:S02]  /*0cb0*/  UIADD3 UR12, UP2, UPT, UR12, 0x8, URZ ;  /* 0x000000080c0c7890 */ /* 0x000fc4000ff5e0ff */
[----:B------:R-:W-:Y:S02]  /*0cc0*/  UIADD3 UR14, UP3, UPT, UR14, 0x8, URZ ;  /* 0x000000080e0e7890 */ /* 0x000fe4000ff7e0ff */
[----:B------:R-:W-:Y:S02]  /*0cd0*/  UIADD3 UR16, UP4, UPT, UR16, 0x8, URZ ;  /* 0x0000000810107890 */ /* 0x000fe4000ff9e0ff */
[----:B------:R-:W-:Y:S01]  /*0ce0*/  UIADD3 UR10, UP1, UPT, UR10, 0x8, URZ ;  /* 0x000000080a0a7890 */ /* 0x000fe2000ff3e0ff */
[----:B----4-:R-:W-:Y:S01]  /*0cf0*/  DFMA R16, R28, R16, R20 ;  /* 0x000000101c10722b */ /* 0x010fe20000000014 */
[----:B------:R-:W-:Y:S02]  /*0d00*/  UIADD3.X UR13, UPT, UPT, URZ, UR13, URZ, UP2, !UPT ;  /* 0x0000000dff0d7290 */ /* 0x000fe400097fe4ff */
[----:B------:R-:W-:Y:S02]  /*0d10*/  UIADD3.X UR15, UPT, UPT, URZ, UR15, URZ, UP3, !UPT ;  /* 0x0000000fff0f7290 */ /* 0x000fe40009ffe4ff */
[----:B------:R-:W-:-:S02]  /*0d20*/  UIADD3.X UR17, UPT, UPT, URZ, UR17, URZ, UP4, !UPT ;  /* 0x00000011ff117290 */ /* 0x000fc4000a7fe4ff */
[----:B------:R-:W-:Y:S01]  /*0d30*/  UIADD3.X UR11, UPT, UPT, URZ, UR11, URZ, UP1, !UPT ;  /* 0x0000000bff0b7290 */ /* 0x000fe20008ffe4ff */
[----:B------:R-:W-:-:S08]  /*0d40*/  DFMA R16, R28, R16, R22 ;  /* 0x000000101c10722b */ /* 0x000fd00000000016 */
[----:B------:R-:W-:Y:S02]  /*0d50*/  DFMA R30, R16, R30, R30 ;  /* 0x0000001e101e722b */ /* 0x000fe4000000001e */
[----:B------:R-:W-:-:S10]  /*0d60*/  DFMA R16, R28, R16, 1 ;  /* 0x3ff000001c10742b */ /* 0x000fd40000000010 */
[----:B------:R-:W-:Y:S02]  /*0d70*/  FSEL R18, R16, R30, !P0 ;  /* 0x0000001e10127208 */ /* 0x000fe40004000000 */
[----:B------:R-:W-:Y:S02]  /*0d80*/  FSEL R19, R17, R31, !P0 ;  /* 0x0000001f11137208 */ /* 0x000fe40004000000 */
[----:B------:R-:W-:-:S04]  /*0d90*/  LOP3.LUT P0, RZ, R0, 0x2, RZ, 0xc0, !PT ;  /* 0x0000000200ff7812 */ /* 0x000fc8000780c0ff */
[----:B------:R-:W-:-:S10]  /*0da0*/  DADD R16, RZ, -R18 ;  /* 0x00000000ff107229 */ /* 0x000fd40000000812 */
[----:B------:R-:W-:Y:S02]  /*0db0*/  FSEL R16, R18, R16, !P0 ;  /* 0x0000001012107208 */ /* 0x000fe40004000000 */
[----:B------:R-:W-:-:S06]  /*0dc0*/  FSEL R17, R19, R17, !P0 ;  /* 0x0000001113117208 */ /* 0x000fcc0004000000 */
[----:B------:R-:W-:Y:S02]  /*0dd0*/  DMUL R26, R26, R16 ;  /* 0x000000101a1a7228 */ /* 0x000fe40000000000 */
[----:B--2---:R-:W-:-:S06]  /*0de0*/  DFMA R2, R24, R14, R2 ;  /* 0x0000000e1802722b */ /* 0x004fcc0000000002 */
[C---:B------:R-:W-:Y:S02]  /*0df0*/  DFMA R4, R26.reuse, R14, R4 ;  /* 0x0000000e1a04722b */ /* 0x040fe40000000004 */
[----:B-----5:R-:W-:-:S06]  /*0e00*/  DFMA R2, R26, -R12, R2 ;  /* 0x8000000c1a02722b */ /* 0x020fcc0000000002 */
[----:B------:R-:W-:Y:S01]  /*0e10*/  DFMA R4, R24, R12, R4 ;  /* 0x0000000c1804722b */ /* 0x000fe20000000004 */
[----:B------:R-:W-:Y:S10]  /*0e20*/  BRA.U UP0, `(.L_x_11) ;  /* 0xfffffff100fc7547 */ /* 0x000ff4000b83ffff */
.L_x_0:
[----:B------:R-:W0:Y:S01]  /*0e30*/  S2R R0, SR_TID.X ;  /* 0x0000000000007919 */ /* 0x000e220000002100 */
[----:B------:R-:W0:Y:S08]  /*0e40*/  S2UR UR5, SR_CTAID.X ;  /* 0x00000000000579c3 */ /* 0x000e300000002500 */
[----:B------:R-:W0:Y:S08]  /*0e50*/  LDC R13, c[0x0][0x360] ;  /* 0x0000d800ff0d7b82 */ /* 0x000e300000000800 */
[----:B------:R-:W1:Y:S08]  /*0e60*/  LDC.64 R6, c[0x0][0x3d8] ;  /* 0x0000f600ff067b82 */ /* 0x000e700000000a00 */
[----:B------:R-:W2:Y:S01]  /*0e70*/  LDC.64 R10, c[0x0][0x3e0] ;  /* 0x0000f800ff0a7b82 */ /* 0x000ea20000000a00 */
[----:B0-----:R-:W-:-:S04]  /*0e80*/  IMAD R13, R13, UR5, R0 ;  /* 0x000000050d0d7c24 */ /* 0x001fc8000f8e0200 */
[----:B-1----:R-:W-:-:S05]  /*0e90*/  IMAD.WIDE.U32 R6, R13, 0x8, R6 ;  /* 0x000000080d067825 */ /* 0x002fca00078e0006 */
[----:B------:R-:W3:Y:S02]  /*0ea0*/  LDG.E.64 R8, desc[UR6][R6.64] ;  /* 0x0000000606087981 */ /* 0x000ee4000c1e1b00 */
[----:B---3--:R-:W-:Y:S01]  /*0eb0*/  DADD R8, R8, R2 ;  /* 0x0000000008087229 */ /* 0x008fe20000000002 */
[----:B--2---:R-:W-:-:S06]  /*0ec0*/  IMAD.WIDE.U32 R2, R13, 0x8, R10 ;  /* 0x000000080d027825 */ /* 0x004fcc00078e000a */
[----:B------:R-:W-:Y:S04]  /*0ed0*/  STG.E.64 desc[UR6][R6.64], R8 ;  /* 0x0000000806007986 */ /* 0x000fe8000c101b06 */
[----:B------:R-:W2:Y:S02]  /*0ee0*/  LDG.E.64 R10, desc[UR6][R2.64] ;  /* 0x00000006020a7981 */ /* 0x000ea4000c1e1b00 */
[----:B--2---:R-:W-:-:S07]  /*0ef0*/  DADD R10, R10, R4 ;  /* 0x000000000a0a7229 */ /* 0x004fce0000000004 */
[----:B------:R-:W-:Y:S01]  /*0f00*/  STG.E.64 desc[UR6][R2.64], R10 ;  /* 0x0000000a02007986 */ /* 0x000fe2000c101b06 */
[----:B------:R-:W-:Y:S05]  /*0f10*/  EXIT ;  /* 0x000000000000794d */ /* 0x000fea0003800000 */
        .weak           $__internal_0_$__cuda_sm20_dblrcp_rn_slowpath_v3
        .type           $__internal_0_$__cuda_sm20_dblrcp_rn_slowpath_v3,@function
        .size           $__internal_0_$__cuda_sm20_dblrcp_rn_slowpath_v3,($__internal_1_$__cuda_sm20_dsqrt_rn_f64_mediumpath_v1 - $__internal_0_$__cuda_sm20_dblrcp_rn_slowpath_v3)
$__internal_0_$__cuda_sm20_dblrcp_rn_slowpath_v3:
[----:B------:R-:W-:Y:S01]  /*0f20*/  IMAD.MOV.U32 R12, RZ, RZ, R28 ;  /* 0x000000ffff0c7224 */ /* 0x000fe200078e001c */
[----:B------:R-:W-:Y:S01]  /*0f30*/  BSSY.RECONVERGENT B1, `(.L_x_12) ;  /* 0x0000025000017945 */ /* 0x000fe20003800200 */
[----:B------:R-:W-:-:S06]  /*0f40*/  IMAD.MOV.U32 R13, RZ, RZ, R29 ;  /* 0x000000ffff0d7224 */ /* 0x000fcc00078e001d */
[----:B------:R-:W-:-:S14]  /*0f50*/  DSETP.GTU.AND P0, PT, |R12|, +INF , PT ;  /* 0x7ff000000c00742a */ /* 0x000fdc0003f0c200 */
[----:B------:R-:W-:Y:S05]  /*0f60*/  @P0 BRA `(.L_x_13) ;  /* 0x00000000007c0947 */ /* 0x000fea0003800000 */
[----:B------:R-:W-:-:S05]  /*0f70*/  LOP3.LUT R19, R29, 0x7fffffff, RZ, 0xc0, !PT ;  /* 0x7fffffff1d137812 */ /* 0x000fca00078ec0ff */
[----:B------:R-:W-:-:S05]  /*0f80*/  VIADD R15, R19, 0xffffffff ;  /* 0xffffffff130f7836 */ /* 0x000fca0000000000 */
[----:B------:R-:W-:-:S13]  /*0f90*/  ISETP.GE.U32.AND P0, PT, R15, 0x7fefffff, PT ;  /* 0x7fefffff0f00780c */ /* 0x000fda0003f06070 */
[----:B------:R-:W-:Y:S01]  /*0fa0*/  @P0 LOP3.LUT R17, R13, 0x7ff00000, RZ, 0x3c, !PT ;  /* 0x7ff000000d110812 */ /* 0x000fe200078e3cff */
[----:B------:R-:W-:Y:S01]  /*0fb0*/  @P0 IMAD.MOV.U32 R16, RZ, RZ, RZ ;  /* 0x000000ffff100224 */ /* 0x000fe200078e00ff */
[----:B------:R-:W-:Y:S06]  /*0fc0*/  @P0 BRA `(.L_x_14) ;  /* 0x00000000006c0947 */ /* 0x000fec0003800000 */
[----:B------:R-:W-:-:S13]  /*0fd0*/  ISETP.GE.U32.AND P0, PT, R19, 0x1000001, PT ;  /* 0x010000011300780c */ /* 0x000fda0003f06070 */
[----:B------:R-:W-:Y:S05]  /*0fe0*/  @!P0 BRA `(.L_x_15) ;  /* 0x0000000000348947 */ /* 0x000fea0003800000 */
[----:B------:R-:W-:Y:S02]  /*0ff0*/  VIADD R17, R13, 0xc0200000 ;  /* 0xc02000000d117836 */ /* 0x000fe40000000000 */
[----:B------:R-:W-:Y:S02]  /*1000*/  IMAD.MOV.U32 R16, RZ, RZ, R12 ;  /* 0x000000ffff107224 */ /* 0x000fe400078e000c */
[----:B------:R-:W0:Y:S04]  /*1010*/  MUFU.RCP64H R19, R17 ;  /* 0x0000001100137308 */ /* 0x000e280000001800 */
[----:B0-----:R-:W-:-:S08]  /*1020*/  DFMA R20, -R16, R18, 1 ;  /* 0x3ff000001014742b */ /* 0x001fd00000000112 */
[----:B------:R-:W-:-:S08]  /*1030*/  DFMA R20, R20, R20, R20 ;  /* 0x000000141414722b */ /* 0x000fd00000000014 */
[----:B------:R-:W-:-:S08]  /*1040*/  DFMA R20, R18, R20, R18 ;  /* 0x000000141214722b */ /* 0x000fd00000000012 */
[----:B------:R-:W-:-:S08]  /*1050*/  DFMA R18, -R16, R20, 1 ;  /* 0x3ff000001012742b */ /* 0x000fd00000000114 */
[----:B------:R-:W-:-:S08]  /*1060*/  DFMA R18, R20, R18, R20 ;  /* 0x000000121412722b */ /* 0x000fd00000000014 */
[----:B------:R-:W-:-:S08]  /*1070*/  DMUL R18, R18, 2.2250738585072013831e-308 ;  /* 0x0010000012127828 */ /* 0x000fd00000000000 */
[----:B------:R-:W-:-:S08]  /*1080*/  DFMA R12, -R12, R18, 1 ;  /* 0x3ff000000c0c742b */ /* 0x000fd00000000112 */
[----:B------:R-:W-:-:S08]  /*1090*/  DFMA R12, R12, R12, R12 ;  /* 0x0000000c0c0c722b */ /* 0x000fd0000000000c */
[----:B------:R-:W-:Y:S01]  /*10a0*/  DFMA R16, R18, R12, R18 ;  /* 0x0000000c1210722b */ /* 0x000fe20000000012 */
[----:B------:R-:W-:Y:S10]  /*10b0*/  BRA `(.L_x_14) ;  /* 0x0000000000307947 */ /* 0x000ff40003800000 */
.L_x_15:
[----:B------:R-:W-:Y:S01]  /*10c0*/  DMUL R12, R12, 8.11296384146066816958e+31 ;  /* 0x469000000c0c7828 */ /* 0x000fe20000000000 */
[----:B------:R-:W-:-:S05]  /*10d0*/  IMAD.MOV.U32 R16, RZ, RZ, R18 ;  /* 0x000000ffff107224 */ /* 0x000fca00078e0012 */
[----:B------:R-:W0:Y:S02]  /*10e0*/  MUFU.RCP64H R17, R13 ;  /* 0x0000000d00117308 */ /* 0x000e240000001800 */
[----:B0-----:R-:W-:-:S08]  /*10f0*/  DFMA R18, -R12, R16, 1 ;  /* 0x3ff000000c12742b */ /* 0x001fd00000000110 */
[----:B------:R-:W-:-:S08]  /*1100*/  DFMA R18, R18, R18, R18 ;  /* 0x000000121212722b */ /* 0x000fd00000000012 */
[----:B------:R-:W-:-:S08]  /*1110*/  DFMA R18, R16, R18, R16 ;  /* 0x000000121012722b */ /* 0x000fd00000000010 */
[----:B------:R-:W-:-:S08]  /*1120*/  DFMA R16, -R12, R18, 1 ;  /* 0x3ff000000c10742b */ /* 0x000fd00000000112 */
[----:B------:R-:W-:-:S08]  /*1130*/  DFMA R16, R18, R16, R18 ;  /* 0x000000101210722b */ /* 0x000fd00000000012 */
[----:B------:R-:W-:Y:S01]  /*1140*/  DMUL R16, R16, 8.11296384146066816958e+31 ;  /* 0x4690000010107828 */ /* 0x000fe20000000000 */
[----:B------:R-:W-:Y:S10]  /*1150*/  BRA `(.L_x_14) ;  /* 0x0000000000087947 */ /* 0x000ff40003800000 */
.L_x_13:
[----:B------:R-:W-:Y:S01]  /*1160*/  LOP3.LUT R17, R13, 0x80000, RZ, 0xfc, !PT ;  /* 0x000800000d117812 */ /* 0x000fe200078efcff */
[----:B------:R-:W-:-:S07]  /*1170*/  IMAD.MOV.U32 R16, RZ, RZ, R12 ;  /* 0x000000ffff107224 */ /* 0x000fce00078e000c */
.L_x_14:
[----:B------:R-:W-:Y:S05]  /*1180*/  BSYNC.RECONVERGENT B1 ;  /* 0x0000000000017941 */ /* 0x000fea0003800200 */
.L_x_12:
[----:B------:R-:W-:Y:S02]  /*1190*/  IMAD.MOV.U32 R15, RZ, RZ, 0x0 ;  /* 0x00000000ff0f7424 */ /* 0x000fe400078e00ff */
[----:B------:R-:W-:Y:S02]  /*11a0*/  IMAD.MOV.U32 R26, RZ, RZ, R16 ;  /* 0x000000ffff1a7224 */ /* 0x000fe400078e0010 */
[----:B------:R-:W-:Y:S01]  /*11b0*/  IMAD.MOV.U32 R27, RZ, RZ, R17 ;  /* 0x000000ffff1b7224 */ /* 0x000fe200078e0011 */
[----:B------:R-:W-:Y:S06]  /*11c0*/  RET.REL.NODEC R14 `(_Z13Prop2D_kerneldiiPKdS0_S0_S0_S0_iS0_S0_S0_PdS1_) ;  /* 0xffffffec0e8c7950 */ /* 0x000fec0003c3ffff */
        .weak           $__internal_1_$__cuda_sm20_dsqrt_rn_f64_mediumpath_v1
        .type           $__internal_1_$__cuda_sm20_dsqrt_rn_f64_mediumpath_v1,@function
        .size           $__internal_1_$__cuda_sm20_dsqrt_rn_f64_mediumpath_v1,($_Z13Prop2D_kerneldiiPKdS0_S0_S0_S0_iS0_S0_S0_PdS1_$__internal_trig_reduction_slowpathd - $__internal_1_$__cuda_sm20_dsqrt_rn_f64_mediumpath_v1)
$__internal_1_$__cuda_sm20_dsqrt_rn_f64_mediumpath_v1:
[----:B------:R-:W-:Y:S01]  /*11d0*/  ISETP.GE.U32.AND P0, PT, R14, -0x3400000, PT ;  /* 0xfcc000000e00780c */ /* 0x000fe20003f06070 */
[----:B------:R-:W-:Y:S01]  /*11e0*/  BSSY.RECONVERGENT B1, `(.L_x_16) ;  /* 0x0000028000017945 */ /* 0x000fe20003800200 */
[----:B------:R-:W-:Y:S02]  /*11f0*/  IMAD.MOV.U32 R14, RZ, RZ, R12 ;  /* 0x000000ffff0e7224 */ /* 0x000fe400078e000c */
[----:B------:R-:W-:Y:S02]  /*1200*/  IMAD.MOV.U32 R15, RZ, RZ, R13 ;  /* 0x000000ffff0f7224 */ /* 0x000fe400078e000d */
[----:B------:R-:W-:Y:S02]  /*1210*/  IMAD.MOV.U32 R16, RZ, RZ, R18 ;  /* 0x000000ffff107224 */ /* 0x000fe400078e0012 */
[----:B------:R-:W-:Y:S02]  /*1220*/  IMAD.MOV.U32 R12, RZ, RZ, R22 ;  /* 0x000000ffff0c7224 */ /* 0x000fe400078e0016 */
[----:B------:R-:W-:-:S03]  /*1230*/  IMAD.MOV.U32 R13, RZ, RZ, R23 ;  /* 0x000000ffff0d7224 */ /* 0x000fc600078e0017 */
[----:B------:R-:W-:Y:S05]  /*1240*/  @!P0 BRA `(.L_x_17) ;  /* 0x0000000000208947 */ /* 0x000fea0003800000 */
[----:B------:R-:W-:-:S10]  /*1250*/  DFMA.RM R12, R12, R16, R20 ;  /* 0x000000100c0c722b */ /* 0x000fd40000004014 */
[----:B------:R-:W-:-:S05]  /*1260*/  IADD3 R16, P0, PT, R12, 0x1, RZ ;  /* 0x000000010c107810 */ /* 0x000fca0007f1e0ff */
[----:B------:R-:W-:-:S06]  /*1270*/  IMAD.X R17, RZ, RZ, R13, P0 ;  /* 0x000000ffff117224 */ /* 0x000fcc00000e060d */
[----:B------:R-:W-:-:S08]  /*1280*/  DFMA.RP R14, -R12, R16, R14 ;  /* 0x000000100c0e722b */ /* 0x000fd0000000810e */
[----:B------:R-:W-:-:S06]  /*1290*/  DSETP.GT.AND P0, PT, R14, RZ, PT ;  /* 0x000000ff0e00722a */ /* 0x000fcc0003f04000 */
[----:B------:R-:W-:Y:S02]  /*12a0*/  FSEL R12, R16, R12, P0 ;  /* 0x0000000c100c7208 */ /* 0x000fe40000000000 */
[----:B------:R-:W-:Y:S01]  /*12b0*/  FSEL R13, R17, R13, P0 ;  /* 0x0000000d110d7208 */ /* 0x000fe20000000000 */
[----:B------:R-:W-:Y:S06]  /*12c0*/  BRA `(.L_x_18) ;  /* 0x0000000000647947 */ /* 0x000fec0003800000 */
.L_x_17:
[----:B------:R-:W-:-:S14]  /*12d0*/  DSETP.NE.AND P0, PT, R14, RZ, PT ;  /* 0x000000ff0e00722a */ /* 0x000fdc0003f05000 */
[----:B------:R-:W-:Y:S05]  /*12e0*/  @!P0 BRA `(.L_x_19) ;  /* 0x0000000000588947 */ /* 0x000fea0003800000 */
[----:B------:R-:W-:-:S13]  /*12f0*/  ISETP.GE.AND P0, PT, R15, RZ, PT ;  /* 0x000000ff0f00720c */ /* 0x000fda0003f06270 */
[----:B------:R-:W-:Y:S02]  /*1300*/  @!P0 IMAD.MOV.U32 R12, RZ, RZ, 0x0 ;  /* 0x00000000ff0c8424 */ /* 0x000fe400078e00ff */
[----:B------:R-:W-:Y:S01]  /*1310*/  @!P0 IMAD.MOV.U32 R13, RZ, RZ, -0x80000 ;  /* 0xfff80000ff0d8424 */ /* 0x000fe200078e00ff */
[----:B------:R-:W-:Y:S06]  /*1320*/  @!P0 BRA `(.L_x_18) ;  /* 0x00000000004c8947 */ /* 0x000fec0003800000 */
[----:B------:R-:W-:-:S13]  /*1330*/  ISETP.GT.AND P0, PT, R15, 0x7fefffff, PT ;  /* 0x7fefffff0f00780c */ /* 0x000fda0003f04270 */
[----:B------:R-:W-:Y:S05]  /*1340*/  @P0 BRA `(.L_x_19) ;  /* 0x0000000000400947 */ /* 0x000fea0003800000 */
[----:B------:R-:W-:Y:S01]  /*1350*/  DMUL R12, R14, 8.11296384146066816958e+31 ;  /* 0x469000000e0c7828 */ /* 0x000fe20000000000 */
[----:B------:R-:W-:Y:S02]  /*1360*/  IMAD.MOV.U32 R18, RZ, RZ, 0x0 ;  /* 0x00000000ff127424 */ /* 0x000fe400078e00ff */
[----:B------:R-:W-:Y:S02]  /*1370*/  IMAD.MOV.U32 R14, RZ, RZ, RZ ;  /* 0x000000ffff0e7224 */ /* 0x000fe400078e00ff */
[----:B------:R-:W-:Y:S01]  /*1380*/  IMAD.MOV.U32 R19, RZ, RZ, 0x3fd80000 ;  /* 0x3fd80000ff137424 */ /* 0x000fe200078e00ff */
[----:B------:R-:W0:Y:S03]  /*1390*/  MUFU.RSQ64H R15, R13 ;  /* 0x0000000d000f7308 */ /* 0x000e260000001c00 */
[----:B0-----:R-:W-:-:S08]  /*13a0*/  DMUL R16, R14, R14 ;  /* 0x0000000e0e107228 */ /* 0x001fd00000000000 */
[----:B------:R-:W-:-:S08]  /*13b0*/  DFMA R16, R12, -R16, 1 ;  /* 0x3ff000000c10742b */ /* 0x000fd00000000810 */
[----:B------:R-:W-:Y:S02]  /*13c0*/  DFMA R18, R16, R18, 0.5 ;  /* 0x3fe000001012742b */ /* 0x000fe40000000012 */
[----:B------:R-:W-:-:S08]  /*13d0*/  DMUL R16, R14, R16 ;  /* 0x000000100e107228 */ /* 0x000fd00000000000 */
[----:B------:R-:W-:-:S08]  /*13e0*/  DFMA R16, R18, R16, R14 ;  /* 0x000000101210722b */ /* 0x000fd0000000000e */
[----:B------:R-:W-:Y:S02]  /*13f0*/  DMUL R14, R12, R16 ;  /* 0x000000100c0e7228 */ /* 0x000fe40000000000 */
[----:B------:R-:W-:-:S06]  /*1400*/  VIADD R17, R17, 0xfff00000 ;  /* 0xfff0000011117836 */ /* 0x000fcc0000000000 */
[----:B------:R-:W-:-:S08]  /*1410*/  DFMA R18, R14, -R14, R12 ;  /* 0x8000000e0e12722b */ /* 0x000fd0000000000c */
[----:B------:R-:W-:-:S10]  /*1420*/  DFMA R12, R16, R18, R14 ;  /* 0x00000012100c722b */ /* 0x000fd4000000000e */
[----:B------:R-:W-:Y:S01]  /*1430*/  VIADD R13, R13, 0xfcb00000 ;  /* 0xfcb000000d0d7836 */ /* 0x000fe20000000000 */
[----:B------:R-:W-:Y:S06]  /*1440*/  BRA `(.L_x_18) ;  /* 0x0000000000047947 */ /* 0x000fec0003800000 */
.L_x_19:
[----:B------:R-:W-:-:S11]  /*1450*/  DADD R12, R14, R14 ;  /* 0x000000000e0c7229 */ /* 0x000fd6000000000e */
.L_x_18:
[----:B------:R-:W-:Y:S05]  /*1460*/  BSYNC.RECONVERGENT B1 ;  /* 0x0000000000017941 */ /* 0x000fea0003800200 */
.L_x_16:
[----:B------:R-:W-:Y:S02]  /*1470*/  IMAD.MOV.U32 R28, RZ, RZ, R12 ;  /* 0x000000ffff1c7224 */ /* 0x000fe400078e000c */
[----:B------:R-:W-:Y:S02]  /*1480*/  IMAD.MOV.U32 R29, RZ, RZ, R13 ;  /* 0x000000ffff1d7224 */ /* 0x000fe400078e000d */
[----:B------:R-:W-:Y:S02]  /*1490*/  IMAD.MOV.U32 R12, RZ, RZ, R0 ;  /* 0x000000ffff0c7224 */ /* 0x000fe400078e0000 */
[----:B------:R-:W-:-:S04]  /*14a0*/  IMAD.MOV.U32 R13, RZ, RZ, 0x0 ;  /* 0x00000000ff0d7424 */ /* 0x000fc800078e00ff */
[----:B------:R-:W-:Y:S05]  /*14b0*/  RET.REL.NODEC R12 `(_Z13Prop2D_kerneldiiPKdS0_S0_S0_S0_iS0_S0_S0_PdS1_) ;  /* 0xffffffe80cd07950 */ /* 0x000fea0003c3ffff */
        .type           $_Z13Prop2D_kerneldiiPKdS0_S0_S0_S0_iS0_S0_S0_PdS1_$__internal_trig_reduction_slowpathd,@function
        .size           $_Z13Prop2D_kerneldiiPKdS0_S0_S0_S0_iS0_S0_S0_PdS1_$__internal_trig_reduction_slowpathd,(.L_x_60 - $_Z13Prop2D_kerneldiiPKdS0_S0_S0_S0_iS0_S0_S0_PdS1_$__internal_trig_reduction_slowpathd)
$_Z13Prop2D_kerneldiiPKdS0_S0_S0_S0_iS0_S0_S0_PdS1_$__internal_trig_reduction_slowpathd:
[--C-:B------:R-:W-:Y:S01]  /*14c0*/  SHF.R.U32.HI R12, RZ, 0x14, R13.reuse ;  /* 0x00000014ff0c7819 */ /* 0x100fe2000001160d */
[----:B------:R-:W-:Y:S02]  /*14d0*/  IMAD.MOV.U32 R17, RZ, RZ, R13 ;  /* 0x000000ffff117224 */ /* 0x000fe400078e000d */
[----:B------:R-:W-:Y:S01]  /*14e0*/  IMAD.MOV.U32 R14, RZ, RZ, RZ ;  /* 0x000000ffff0e7224 */ /* 0x000fe200078e00ff */
[----:B------:R-:W-:-:S04]  /*14f0*/  LOP3.LUT R15, R12, 0x7ff, RZ, 0xc0, !PT ;  /* 0x000007ff0c0f7812 */ /* 0x000fc800078ec0ff */
[----:B------:R-:W-:-:S13]  /*1500*/  ISETP.NE.AND P0, PT, R15, 0x7ff, PT ;  /* 0x000007ff0f00780c */ /* 0x000fda0003f05270 */
[----:B------:R-:W-:Y:S05]  /*1510*/  @!P0 BRA `(.L_x_20) ;  /* 0x0000000800488947 */ /* 0x000fea0003800000 */
[----:B------:R-:W-:Y:S01]  /*1520*/  VIADD R15, R15, 0xfffffc00 ;  /* 0xfffffc000f0f7836 */ /* 0x000fe20000000000 */
[----:B------:R-:W-:Y:S01]  /*1530*/  BSSY.RECONVERGENT B2, `(.L_x_21) ;  /* 0x000002f000027945 */ /* 0x000fe20003800200 */
[----:B------:R-:W-:-:S03]  /*1540*/  CS2R R20, SRZ ;  /* 0x0000000000147805 */ /* 0x000fc6000001ff00 */
[----:B------:R-:W-:Y:S02]  /*1550*/  SHF.R.U32.HI R14, RZ, 0x6, R15 ;  /* 0x00000006ff0e7819 */ /* 0x000fe4000001160f */
[----:B------:R-:W-:Y:S02]  /*1560*/  ISETP.GE.U32.AND P0, PT, R15, 0x80, PT ;  /* 0x000000800f00780c */ /* 0x000fe40003f06070 */
[C---:B------:R-:W-:Y:S02]  /*1570*/  IADD3 R15, PT, PT, -R14.reuse, 0x13, RZ ;  /* 0x000000130e0f7810 */ /* 0x040fe40007ffe1ff */
[----:B------:R-:W-:Y:S02]  /*1580*/  IADD3 R33, PT, PT, -R14, 0xf, RZ ;  /* 0x0000000f0e217810 */ /* 0x000fe40007ffe1ff */
[----:B------:R-:W-:-:S04]  /*1590*/  SEL R15, R15, 0x12, P0 ;  /* 0x000000120f0f7807 */ /* 0x000fc80000000000 */
[----:B------:R-:W-:-:S13]  /*15a0*/  ISETP.GE.AND P0, PT, R33, R15, PT ;  /* 0x0000000f2100720c */ /* 0x000fda0003f06270 */
[----:B------:R-:W-:Y:S05]  /*15b0*/  @P0 BRA `(.L_x_22) ;  /* 0x0000000000980947 */ /* 0x000fea0003800000 */
[----:B------:R-:W0:Y:S01]  /*15c0*/  LDC.64 R18, c[0x0][0x358] ;  /* 0x0000d600ff127b82 */ /* 0x000e220000000a00 */
[C---:B------:R-:W-:Y:S01]  /*15d0*/  SHF.L.U64.HI R22, R16.reuse, 0xb, R17 ;  /* 0x0000000b10167819 */ /* 0x040fe20000010211 */
[----:B------:R-:W-:Y:S01]  /*15e0*/  BSSY.RECONVERGENT B3, `(.L_x_23) ;  /* 0x0000022000037945 */ /* 0x000fe20003800200 */
[----:B------:R-:W-:Y:S01]  /*15f0*/  IMAD.SHL.U32 R17, R16, 0x800, RZ ;  /* 0x0000080010117824 */ /* 0x000fe200078e00ff */
[----:B------:R-:W-:Y:S01]  /*1600*/  IADD3 R31, PT, PT, RZ, -R14, -R15 ;  /* 0x8000000eff1f7210 */ /* 0x000fe20007ffe80f */
[----:B------:R-:W-:Y:S01]  /*1610*/  IMAD.MOV.U32 R30, RZ, RZ, RZ ;  /* 0x000000ffff1e7224 */ /* 0x000fe200078e00ff */
[----:B------:R-:W-:Y:S02]  /*1620*/  CS2R R20, SRZ ;  /* 0x0000000000147805 */ /* 0x000fe4000001ff00 */
[----:B------:R-:W-:-:S07]  /*1630*/  LOP3.LUT R16, R22, 0x80000000, RZ, 0xfc, !PT ;  /* 0x8000000016107812 */ /* 0x000fce00078efcff */
.L_x_24:
[----:B------:R-:W1:Y:S01]  /*1640*/  LDC.64 R22, c[0x4][RZ] ;  /* 0x01000000ff167b82 */ /* 0x000e620000000a00 */
[----:B0-----:R-:W-:Y:S02]  /*1650*/  R2UR UR20, R18 ;  /* 0x00000000121472ca */ /* 0x001fe400000e0000 */
[----:B------:R-:W-:Y:S01]  /*1660*/  R2UR UR21, R19 ;  /* 0x00000000131572ca */ /* 0x000fe200000e0000 */
[----:B-1----:R-:W-:-:S12]  /*1670*/  IMAD.WIDE R22, R33, 0x8, R22 ;  /* 0x0000000821167825 */ /* 0x002fd800078e0216 */
[----:B------:R-:W2:Y:S01]  /*1680*/  LDG.E.64.CONSTANT R22, desc[UR20][R22.64] ;  /* 0x0000001416167981 */ /* 0x000ea2000c1e9b00 */
[----:B------:R-:W-:Y:S02]  /*1690*/  VIADD R31, R31, 0x1 ;  /* 0x000000011f1f7836 */ /* 0x000fe40000000000 */
[----:B------:R-:W-:Y:S02]  /*16a0*/  VIADD R33, R33, 0x1 ;  /* 0x0000000121217836 */ /* 0x000fe40000000000 */
[----:B--2---:R-:W-:-:S04]  /*16b0*/  IMAD.WIDE.U32 R20, P2, R22, R17, R20 ;  /* 0x0000001116147225 */ /* 0x004fc80007840014 */
[----:B------:R-:W-:Y:S02]  /*16c0*/  IMAD R35, R22, R16, RZ ;  /* 0x0000001016237224 */ /* 0x000fe400078e02ff */
[CC--:B------:R-:W-:Y:S02]  /*16d0*/  IMAD R32, R23.reuse, R17.reuse, RZ ;  /* 0x0000001117207224 */ /* 0x0c0fe400078e02ff */
[----:B------:R-:W-:Y:S01]  /*16e0*/  IMAD.HI.U32 R37, R23, R17, RZ ;  /* 0x0000001117257227 */ /* 0x000fe200078e00ff */
[----:B------:R-:W-:-:S03]  /*16f0*/  IADD3 R21, P0, PT, R35, R21, RZ ;  /* 0x0000001523157210 */ /* 0x000fc60007f1e0ff */
[----:B------:R-:W-:Y:S01]  /*1700*/  IMAD R35, R30, 0x8, R1 ;  /* 0x000000081e237824 */ /* 0x000fe200078e0201 */
[----:B------:R-:W-:Y:S01]  /*1710*/  IADD3 R21, P1, PT, R32, R21, RZ ;  /* 0x0000001520157210 */ /* 0x000fe20007f3e0ff */
[----:B------:R-:W-:-:S04]  /*1720*/  IMAD.HI.U32 R32, R22, R16, RZ ;  /* 0x0000001016207227 */ /* 0x000fc800078e00ff */
[----:B------:R-:W-:Y:S01]  /*1730*/  IMAD.X R22, RZ, RZ, R32, P2 ;  /* 0x000000ffff167224 */ /* 0x000fe200010e0620 */
[----:B------:R0:W-:Y:S01]  /*1740*/  STL.64 [R35], R20 ;  /* 0x0000001423007387 */ /* 0x0001e20000100a00 */
[----:B------:R-:W-:-:S03]  /*1750*/  IMAD.HI.U32 R32, R23, R16, RZ ;  /* 0x0000001017207227 */ /* 0x000fc600078e00ff */
[----:B------:R-:W-:Y:S01]  /*1760*/  IADD3.X R22, P0, PT, R37, R22, RZ, P0, !PT ;  /* 0x0000001625167210 */ /* 0x000fe2000071e4ff */
[----:B------:R-:W-:Y:S02]  /*1770*/  IMAD R23, R23, R16, RZ ;  /* 0x0000001017177224 */ /* 0x000fe400078e02ff */
[----:B------:R-:W-:-:S03]  /*1780*/  VIADD R30, R30, 0x1 ;  /* 0x000000011e1e7836 */ /* 0x000fc60000000000 */
[----:B------:R-:W-:Y:S01]  /*1790*/  IADD3.X R23, P1, PT, R23, R22, RZ, P1, !PT ;  /* 0x0000001617177210 */ /* 0x000fe20000f3e4ff */
[----:B------:R-:W-:Y:S01]  /*17a0*/  IMAD.X R22, RZ, RZ, R32, P0 ;  /* 0x000000ffff167224 */ /* 0x000fe200000e0620 */
[----:B------:R-:W-:-:S03]  /*17b0*/  ISETP.NE.AND P0, PT, R31, -0xf, PT ;  /* 0xfffffff11f00780c */ /* 0x000fc60003f05270 */
[----:B------:R-:W-:Y:S02]  /*17c0*/  IMAD.X R22, RZ, RZ, R22, P1 ;  /* 0x000000ffff167224 */ /* 0x000fe400008e0616 */
[----:B0-----:R-:W-:Y:S02]  /*17d0*/  IMAD.MOV.U32 R20, RZ, RZ, R23 ;  /* 0x000000ffff147224 */ /* 0x001fe400078e0017 */
[----:B------:R-:W-:-:S06]  /*17e0*/  IMAD.MOV.U32 R21, RZ, RZ, R22 ;  /* 0x000000ffff157224 */ /* 0x000fcc00078e0016 */
[----:B------:R-:W-:Y:S05]  /*17f0*/  @P0 BRA `(.L_x_24) ;  /* 0xfffffffc00900947 */ /* 0x000fea000383ffff */
[----:B------:R-:W-:Y:S05]  /*1800*/  BSYNC.RECONVERGENT B3 ;  /* 0x0000000000037941 */ /* 0x000fea0003800200 */
.L_x_23:
[----:B------:R-:W-:-:S07]  /*1810*/  IMAD.MOV.U32 R33, RZ, RZ, R15 ;  /* 0x000000ffff217224 */ /* 0x000fce00078e000f */
.L_x_22:
[----:B------:R-:W-:Y:S05]  /*1820*/  BSYNC.RECONVERGENT B2 ;  /* 0x0000000000027941 */ /* 0x000fea0003800200 */
.L_x_21:
[----:B------:R-:W-:Y:S01]  /*1830*/  LOP3.LUT P0, R37, R12, 0x3f, RZ, 0xc0, !PT ;  /* 0x0000003f0c257812 */ /* 0x000fe2000780c0ff */
[----:B------:R-:W-:-:S04]  /*1840*/  IMAD.IADD R14, R14, 0x1, R33 ;  /* 0x000000010e0e7824 */ /* 0x000fc800078e0221 */
[----:B------:R-:W-:-:S05]  /*1850*/  IMAD.U32 R18, R14, 0x8, R1 ;  /* 0x000000080e127824 */ /* 0x000fca00078e0001 */
[----:B------:R0:W-:Y:S04]  /*1860*/  STL.64 [R18+-0x78], R20 ;  /* 0xffff881412007387 */ /* 0x0001e80000100a00 */
[----:B------:R-:W2:Y:S04]  /*1870*/  @P0 LDL.64 R22, [R1+0x8] ;  /* 0x0000080001160983 */ /* 0x000ea80000100a00 */
[----:B------:R-:W3:Y:S04]  /*1880*/  LDL.64 R16, [R1+0x10] ;  /* 0x0000100001107983 */ /* 0x000ee80000100a00 */
[----:B------:R-:W4:Y:S01]  /*1890*/  LDL.64 R14, [R1+0x18] ;  /* 0x00001800010e7983 */ /* 0x000f220000100a00 */
[----:B------:R-:W-:Y:S01]  /*18a0*/  @P0 LOP3.LUT R12, R37, 0x3f, RZ, 0x3c, !PT ;  /* 0x0000003f250c0812 */ /* 0x000fe200078e3cff */
[----:B------:R-:W-:Y:S01]  /*18b0*/  BSSY.RECONVERGENT B2, `(.L_x_25) ;  /* 0x0000034000027945 */ /* 0x000fe20003800200 */
[----:B--2---:R-:W-:-:S02]  /*18c0*/  @P0 SHF.R.U64 R19, R22, 0x1, R23 ;  /* 0x0000000116130819 */ /* 0x004fc40000001217 */
[----:B------:R-:W-:Y:S02]  /*18d0*/  @P0 SHF.R.U32.HI R23, RZ, 0x1, R23 ;  /* 0x00000001ff170819 */ /* 0x000fe40000011617 */
[CC--:B---3--:R-:W-:Y:S02]  /*18e0*/  @P0 SHF.L.U32 R31, R16.reuse, R37.reuse, RZ ;  /* 0x00000025101f0219 */ /* 0x0c8fe400000006ff */
[----:B0-----:R-:W-:Y:S02]  /*18f0*/  @P0 SHF.R.U64 R18, R19, R12, R23 ;  /* 0x0000000c13120219 */ /* 0x001fe40000001217 */
[--C-:B------:R-:W-:Y:S02]  /*1900*/  @P0 SHF.R.U32.HI R35, RZ, 0x1, R17.reuse ;  /* 0x00000001ff230819 */ /* 0x100fe40000011611 */
[C-C-:B------:R-:W-:Y:S02]  /*1910*/  @P0 SHF.R.U64 R33, R16.reuse, 0x1, R17.reuse ;  /* 0x0000000110210819 */ /* 0x140fe40000001211 */
[----:B------:R-:W-:-:S02]  /*1920*/  @P0 SHF.L.U64.HI R22, R16, R37, R17 ;  /* 0x0000002510160219 */ /* 0x000fc40000010211 */
[----:B------:R-:W-:Y:S02]  /*1930*/  @P0 SHF.R.U32.HI R19, RZ, R12, R23 ;  /* 0x0000000cff130219 */ /* 0x000fe40000011617 */
[----:B------:R-:W-:Y:S02]  /*1940*/  @P0 LOP3.LUT R16, R31, R18, RZ, 0xfc, !PT ;  /* 0x000000121f100212 */ /* 0x000fe400078efcff */
[----:B----4-:R-:W-:Y:S02]  /*1950*/  @P0 SHF.L.U32 R20, R14, R37, RZ ;  /* 0x000000250e140219 */ /* 0x010fe400000006ff */
[----:B------:R-:W-:Y:S01]  /*1960*/  @P0 SHF.R.U64 R33, R33, R12, R35 ;  /* 0x0000000c21210219 */ /* 0x000fe20000001223 */
[----:B------:R-:W-:Y:S01]  /*1970*/  IMAD.SHL.U32 R18, R16, 0x4, RZ ;  /* 0x0000000410127824 */ /* 0x000fe200078e00ff */
[----:B------:R-:W-:Y:S02]  /*1980*/  @P0 LOP3.LUT R17, R22, R19, RZ, 0xfc, !PT ;  /* 0x0000001316110212 */ /* 0x000fe400078efcff */
[----:B------:R-:W-:-:S02]  /*1990*/  @P0 SHF.L.U64.HI R37, R14, R37, R15 ;  /* 0x000000250e250219 */ /* 0x000fc4000001020f */
[----:B------:R-:W-:Y:S02]  /*19a0*/  @P0 SHF.R.U32.HI R12, RZ, R12, R35 ;  /* 0x0000000cff0c0219 */ /* 0x000fe40000011623 */
[----:B------:R-:W-:Y:S02]  /*19b0*/  @P0 LOP3.LUT R14, R20, R33, RZ, 0xfc, !PT ;  /* 0x00000021140e0212 */ /* 0x000fe400078efcff */
[----:B------:R-:W-:Y:S02]  /*19c0*/  SHF.L.U64.HI R19, R16, 0x2, R17 ;  /* 0x0000000210137819 */ /* 0x000fe40000010211 */
[----:B------:R-:W-:Y:S02]  /*19d0*/  @P0 LOP3.LUT R15, R37, R12, RZ, 0xfc, !PT ;  /* 0x0000000c250f0212 */ /* 0x000fe400078efcff */
[----:B------:R-:W-:Y:S02]  /*19e0*/  SHF.L.W.U32.HI R17, R17, 0x2, R14 ;  /* 0x0000000211117819 */ /* 0x000fe40000010e0e */
[----:B------:R-:W-:-:S02]  /*19f0*/  IADD3 RZ, P0, PT, RZ, -R18, RZ ;  /* 0x80000012ffff7210 */ /* 0x000fc40007f1e0ff */
[----:B------:R-:W-:Y:S02]  /*1a00*/  LOP3.LUT R12, RZ, R19, RZ, 0x33, !PT ;  /* 0x00000013ff0c7212 */ /* 0x000fe400078e33ff */
[----:B------:R-:W-:Y:S02]  /*1a10*/  SHF.L.W.U32.HI R14, R14, 0x2, R15 ;  /* 0x000000020e0e7819 */ /* 0x000fe40000010e0f */
[----:B------:R-:W-:Y:S02]  /*1a20*/  LOP3.LUT R16, RZ, R17, RZ, 0x33, !PT ;  /* 0x00000011ff107212 */ /* 0x000fe400078e33ff */
[----:B------:R-:W-:Y:S02]  /*1a30*/  IADD3.X R20, P0, PT, RZ, R12, RZ, P0, !PT ;  /* 0x0000000cff147210 */ /* 0x000fe4000071e4ff */
[----:B------:R-:W-:Y:S02]  /*1a40*/  LOP3.LUT R12, RZ, R14, RZ, 0x33, !PT ;  /* 0x0000000eff0c7212 */ /* 0x000fe400078e33ff */
[----:B------:R-:W-:-:S02]  /*1a50*/  IADD3.X R16, P1, PT, RZ, R16, RZ, P0, !PT ;  /* 0x00000010ff107210 */ /* 0x000fc4000073e4ff */
[----:B------:R-:W-:-:S03]  /*1a60*/  ISETP.GT.U32.AND P2, PT, R17, -0x1, PT ;  /* 0xffffffff1100780c */ /* 0x000fc60003f44070 */
[----:B------:R-:W-:Y:S01]  /*1a70*/  IMAD.X R21, RZ, RZ, R12, P1 ;  /* 0x000000ffff157224 */ /* 0x000fe200008e060c */
[----:B------:R-:W-:-:S04]  /*1a80*/  ISETP.GT.AND.EX P0, PT, R14, -0x1, PT, P2 ;  /* 0xffffffff0e00780c */ /* 0x000fc80003f04320 */
[----:B------:R-:W-:Y:S02]  /*1a90*/  SEL R12, R14, R21, P0 ;  /* 0x000000150e0c7207 */ /* 0x000fe40000000000 */
[----:B------:R-:W-:Y:S02]  /*1aa0*/  SEL R17, R17, R16, P0 ;  /* 0x0000001011117207 */ /* 0x000fe40000000000 */
[----:B------:R-:W-:Y:S02]  /*1ab0*/  ISETP.NE.U32.AND P1, PT, R12, RZ, PT ;  /* 0x000000ff0c00720c */ /* 0x000fe40003f25070 */
[----:B------:R-:W-:Y:S02]  /*1ac0*/  SEL R19, R19, R20, P0 ;  /* 0x0000001413137207 */ /* 0x000fe40000000000 */
[----:B------:R-:W-:Y:S01]  /*1ad0*/  SEL R21, R17, R12, !P1 ;  /* 0x0000000c11157207 */ /* 0x000fe20004800000 */
[----:B------:R-:W-:-:S05]  /*1ae0*/  @!P0 IMAD.MOV R18, RZ, RZ, -R18 ;  /* 0x000000ffff128224 */ /* 0x000fca00078e0a12 */
[----:B------:R-:W0:Y:S02]  /*1af0*/  FLO.U32 R21, R21 ;  /* 0x0000001500157300 */ /* 0x000e2400000e0000 */
[C---:B0-----:R-:W-:Y:S02]  /*1b00*/  IADD3 R22, PT, PT, -R21.reuse, 0x1f, RZ ;  /* 0x0000001f15167810 */ /* 0x041fe40007ffe1ff */
[----:B------:R-:W-:-:S03]  /*1b10*/  IADD3 R16, PT, PT, -R21, 0x3f, RZ ;  /* 0x0000003f15107810 */ /* 0x000fc60007ffe1ff */
[----:B------:R-:W-:-:S05]  /*1b20*/  @P1 IMAD.MOV R16, RZ, RZ, R22 ;  /* 0x000000ffff101224 */ /* 0x000fca00078e0216 */
[----:B------:R-:W-:-:S13]  /*1b30*/  ISETP.NE.AND P1, PT, R16, RZ, PT ;  /* 0x000000ff1000720c */ /* 0x000fda0003f25270 */
[----:B------:R-:W-:Y:S05]  /*1b40*/  @!P1 BRA `(.L_x_26) ;  /* 0x0000000000289947 */ /* 0x000fea0003800000 */
[--C-:B------:R-:W-:Y:S02]  /*1b50*/  SHF.R.U64 R20, R18, 0x1, R19.reuse ;  /* 0x0000000112147819 */ /* 0x100fe40000001213 */
[C---:B------:R-:W-:Y:S02]  /*1b60*/  LOP3.LUT R18, R16.reuse, 0x3f, RZ, 0xc0, !PT ;  /* 0x0000003f10127812 */ /* 0x040fe400078ec0ff */
[----:B------:R-:W-:Y:S02]  /*1b70*/  SHF.R.U32.HI R22, RZ, 0x1, R19 ;  /* 0x00000001ff167819 */ /* 0x000fe40000011613 */
[----:B------:R-:W-:Y:S02]  /*1b80*/  LOP3.LUT R19, R16, 0x3f, RZ, 0xc, !PT ;  /* 0x0000003f10137812 */ /* 0x000fe400078e0cff */
[CC--:B------:R-:W-:Y:S02]  /*1b90*/  SHF.L.U64.HI R21, R17.reuse, R18.reuse, R12 ;  /* 0x0000001211157219 */ /* 0x0c0fe4000001020c */
[----:B------:R-:W-:-:S02]  /*1ba0*/  SHF.L.U32 R18, R17, R18, RZ ;  /* 0x0000001211127219 */ /* 0x000fc400000006ff */
[-CC-:B------:R-:W-:Y:S02]  /*1bb0*/  SHF.R.U64 R17, R20, R19.reuse, R22.reuse ;  /* 0x0000001314117219 */ /* 0x180fe40000001216 */
[----:B------:R-:W-:Y:S02]  /*1bc0*/  SHF.R.U32.HI R12, RZ, R19, R22 ;  /* 0x00000013ff0c7219 */ /* 0x000fe40000011616 */
[----:B------:R-:W-:Y:S02]  /*1bd0*/  LOP3.LUT R17, R18, R17, RZ, 0xfc, !PT ;  /* 0x0000001112117212 */ /* 0x000fe400078efcff */
[----:B------:R-:W-:-:S07]  /*1be0*/  LOP3.LUT R12, R21, R12, RZ, 0xfc, !PT ;  /* 0x0000000c150c7212 */ /* 0x000fce00078efcff */
.L_x_26:
[----:B------:R-:W-:Y:S05]  /*1bf0*/  BSYNC.RECONVERGENT B2 ;  /* 0x0000000000027941 */ /* 0x000fea0003800200 */
.L_x_25:
[----:B------:R-:W-:Y:S01]  /*1c00*/  IMAD.WIDE.U32 R20, R17, 0x2168c235, RZ ;  /* 0x2168c23511147825 */ /* 0x000fe200078e00ff */
[----:B------:R-:W-:-:S03]  /*1c10*/  SHF.R.U32.HI R15, RZ, 0x1e, R15 ;  /* 0x0000001eff0f7819 */ /* 0x000fc6000001160f */
[----:B------:R-:W-:Y:S01]  /*1c20*/  IMAD.MOV.U32 R18, RZ, RZ, R21 ;  /* 0x000000ffff127224 */ /* 0x000fe200078e0015 */
[----:B------:R-:W-:Y:S01]  /*1c30*/  IADD3 RZ, P1, PT, R20, R20, RZ ;  /* 0x0000001414ff7210 */ /* 0x000fe20007f3e0ff */
[----:B------:R-:W-:Y:S01]  /*1c40*/  IMAD.MOV.U32 R19, RZ, RZ, RZ ;  /* 0x000000ffff137224 */ /* 0x000fe200078e00ff */
[----:B------:R-:W-:Y:S01]  /*1c50*/  LEA.HI R14, R14, R15, RZ, 0x1 ;  /* 0x0000000f0e0e7211 */ /* 0x000fe200078f08ff */
[----:B------:R-:W-:Y:S02]  /*1c60*/  IMAD R21, R12, -0x36f0255e, RZ ;  /* 0xc90fdaa20c157824 */ /* 0x000fe400078e02ff */
[----:B------:R-:W-:-:S04]  /*1c70*/  IMAD.WIDE.U32 R18, R17, -0x36f0255e, R18 ;  /* 0xc90fdaa211127825 */ /* 0x000fc800078e0012 */
[----:B------:R-:W-:-:S04]  /*1c80*/  IMAD.HI.U32 R17, R12, -0x36f0255e, RZ ;  /* 0xc90fdaa20c117827 */ /* 0x000fc800078e00ff */
[----:B------:R-:W-:-:S04]  /*1c90*/  IMAD.WIDE.U32 R18, P2, R12, 0x2168c235, R18 ;  /* 0x2168c2350c127825 */ /* 0x000fc80007840012 */
[----:B------:R-:W-:Y:S01]  /*1ca0*/  IMAD.X R12, RZ, RZ, R17, P2 ;  /* 0x000000ffff0c7224 */ /* 0x000fe200010e0611 */
[----:B------:R-:W-:Y:S02]  /*1cb0*/  IADD3 R17, P2, PT, R21, R19, RZ ;  /* 0x0000001315117210 */ /* 0x000fe40007f5e0ff */
[----:B------:R-:W-:Y:S02]  /*1cc0*/  IADD3.X RZ, P1, PT, R18, R18, RZ, P1, !PT ;  /* 0x0000001212ff7210 */ /* 0x000fe40000f3e4ff */
[C---:B------:R-:W-:Y:S01]  /*1cd0*/  ISETP.GT.U32.AND P3, PT, R17.reuse, RZ, PT ;  /* 0x000000ff1100720c */ /* 0x040fe20003f64070 */
[----:B------:R-:W-:Y:S01]  /*1ce0*/  IMAD.X R12, RZ, RZ, R12, P2 ;  /* 0x000000ffff0c7224 */ /* 0x000fe200010e060c */
[----:B------:R-:W-:-:S04]  /*1cf0*/  IADD3.X R18, P2, PT, R17, R17, RZ, P1, !PT ;  /* 0x0000001111127210 */ /* 0x000fc80000f5e4ff */
[C---:B------:R-:W-:Y:S01]  /*1d00*/  ISETP.GT.AND.EX P1, PT, R12.reuse, RZ, PT, P3 ;  /* 0x000000ff0c00720c */ /* 0x040fe20003f24330 */
[----:B------:R-:W-:-:S03]  /*1d10*/  IMAD.X R19, R12, 0x1, R12, P2 ;  /* 0x000000010c137824 */ /* 0x000fc600010e060c */
[----:B------:R-:W-:Y:S02]  /*1d20*/  SEL R17, R18, R17, P1 ;  /* 0x0000001112117207 */ /* 0x000fe40000800000 */
[----:B------:R-:W-:Y:S02]  /*1d30*/  SEL R18, R19, R12, P1 ;  /* 0x0000000c13127207 */ /* 0x000fe40000800000 */
[----:B------:R-:W-:Y:S02]  /*1d40*/  IADD3 R17, P2, PT, R17, 0x1, RZ ;  /* 0x0000000111117810 */ /* 0x000fe40007f5e0ff */
[----:B------:R-:W-:Y:S02]  /*1d50*/  SEL R19, RZ, 0xffffffff, !P1 ;  /* 0xffffffffff137807 */ /* 0x000fe40004800000 */
[----:B------:R-:W-:Y:S01]  /*1d60*/  LOP3.LUT P1, R12, R13, 0x80000000, RZ, 0xc0, !PT ;  /* 0x800000000d0c7812 */ /* 0x000fe2000782c0ff */
[----:B------:R-:W-:Y:S02]  /*1d70*/  IMAD.X R18, RZ, RZ, R18, P2 ;  /* 0x000000ffff127224 */ /* 0x000fe400010e0612 */
[----:B------:R-:W-:Y:S01]  /*1d80*/  IMAD.IADD R13, R19, 0x1, -R16 ;  /* 0x00000001130d7824 */ /* 0x000fe200078e0a10 */
[----:B------:R-:W-:-:S02]  /*1d90*/  @!P0 LOP3.LUT R12, R12, 0x80000000, RZ, 0x3c, !PT ;  /* 0x800000000c0c8812 */ /* 0x000fc400078e3cff */
[----:B------:R-:W-:Y:S01]  /*1da0*/  SHF.R.U64 R17, R17, 0xa, R18 ;  /* 0x0000000a11117819 */ /* 0x000fe20000001212 */
[----:B------:R-:W-:-:S03]  /*1db0*/  IMAD.SHL.U32 R13, R13, 0x100000, RZ ;  /* 0x001000000d0d7824 */ /* 0x000fc600078e00ff */
[----:B------:R-:W-:-:S03]  /*1dc0*/  IADD3 R17, P2, PT, R17, 0x1, RZ ;  /* 0x0000000111117810 */ /* 0x000fc60007f5e0ff */
[----:B------:R-:W-:Y:S01]  /*1dd0*/  @P1 IMAD.MOV R14, RZ, RZ, -R14 ;  /* 0x000000ffff0e1224 */ /* 0x000fe200078e0a0e */
[----:B------:R-:W-:-:S04]  /*1de0*/  LEA.HI.X R18, R18, RZ, RZ, 0x16, P2 ;  /* 0x000000ff12127211 */ /* 0x000fc800010fb4ff */
[--C-:B------:R-:W-:Y:S02]  /*1df0*/  SHF.R.U64 R16, R17, 0x1, R18.reuse ;  /* 0x0000000111107819 */ /* 0x100fe40000001212 */
[----:B------:R-:W-:Y:S02]  /*1e00*/  SHF.R.U32.HI R18, RZ, 0x1, R18 ;  /* 0x00000001ff127819 */ /* 0x000fe40000011612 */
[----:B------:R-:W-:-:S04]  /*1e10*/  IADD3 R16, P2, P3, RZ, RZ, R16 ;  /* 0x000000ffff107210 */ /* 0x000fc80007b5e010 */
[----:B------:R-:W-:-:S04]  /*1e20*/  IADD3.X R13, PT, PT, R13, 0x3fe00000, R18, P2, P3 ;  /* 0x3fe000000d0d7810 */ /* 0x000fc800017e6412 */
[----:B------:R-:W-:-:S07]  /*1e30*/  LOP3.LUT R17, R13, R12, RZ, 0xfc, !PT ;  /* 0x0000000c0d117212 */ /* 0x000fce00078efcff */
.L_x_20:
[----:B------:R-:W-:Y:S02]  /*1e40*/  IMAD.MOV.U32 R12, RZ, RZ, R0 ;  /* 0x000000ffff0c7224 */ /* 0x000fe400078e0000 */
[----:B------:R-:W-:-:S04]  /*1e50*/  IMAD.MOV.U32 R13, RZ, RZ, 0x0 ;  /* 0x00000000ff0d7424 */ /* 0x000fc800078e00ff */
[----:B------:R-:W-:Y:S05]  /*1e60*/  RET.REL.NODEC R12 `(_Z13Prop2D_kerneldiiPKdS0_S0_S0_S0_iS0_S0_S0_PdS1_) ;  /* 0xffffffe00c647950 */ /* 0x000fea0003c3ffff */
.L_x_27:
[----:B------:R-:W-:-:S00]  /*1e70*/  BRA `(.L_x_27) ;  /* 0xfffffffc00fc7947 */ /* 0x000fc0000383ffff */
[----:B------:R-:W-:-:S00]  /*1e80*/  NOP ;  /* 0x0000000000007918 */ /* 0x000fc00000000000 */
[----:B------:R-:W-:-:S00]  /*1e90*/  NOP ;  /* 0x0000000000007918 */ /* 0x000fc00000000000 */
[----:B------:R-:W-:-:S00]  /*1ea0*/  NOP ;  /* 0x0000000000007918 */ /* 0x000fc00000000000 */
[----:B------:R-:W-:-:S00]  /*1eb0*/  NOP ;  /* 0x0000000000007918 */ /* 0x000fc00000000000 */
[----:B------:R-:W-:-:S00]  /*1ec0*/  NOP ;  /* 0x0000000000007918 */ /* 0x000fc00000000000 */
[----:B------:R-:W-:-:S00]  /*1ed0*/  NOP ;  /* 0x0000000000007918 */ /* 0x000fc00000000000 */
[----:B------:R-:W-:-:S00]  /*1ee0*/  NOP ;  /* 0x0000000000007918 */ /* 0x000fc00000000000 */
[----:B------:R-:W-:-:S00]  /*1ef0*/  NOP ;  /* 0x0000000000007918 */ /* 0x000fc00000000000 */
.L_x_60:


//--------------------- .text._Z13Prop1D_kerneldiiPKdS0_S0_S0_iS0_S0_PdS1_ --------------------------
	.section	.text._Z13Prop1D_kerneldiiPKdS0_S0_S0_iS0_S0_PdS1_,"ax",@progbits
	.align	128
        .global         _Z13Prop1D_kerneldiiPKdS0_S0_S0_iS0_S0_PdS1_
        .type           _Z13Prop1D_kerneldiiPKdS0_S0_S0_iS0_S0_PdS1_,@function
        .size           _Z13Prop1D_kerneldiiPKdS0_S0_S0_iS0_S0_PdS1_,(.L_x_63 - _Z13Prop1D_kerneldiiPKdS0_S0_S0_iS0_S0_PdS1_)
        .other          _Z13Prop1D_kerneldiiPKdS0_S0_S0_iS0_S0_PdS1_,@"STO_CUDA_ENTRY STV_DEFAULT"
_Z13Prop1D_kerneldiiPKdS0_S0_S0_iS0_S0_PdS1_:
.text._Z13Prop1D_kerneldiiPKdS0_S0_S0_iS0_S0_PdS1_:
[----:B------:R-:W0:Y:S01]  /*0000*/  LDC R1, c[0x0][0x37c] ;  /* 0x0000df00ff017b82 */ /* 0x000e220000000800 */
[----:B------:R-:W1:Y:S07]  /*0010*/  S2R R0, SR_TID.X ;  /* 0x0000000000007919 */ /* 0x000e6e0000002100 */
[----:B------:R-:W1:Y:S01]  /*0020*/  S2UR UR4, SR_CTAID.X ;  /* 0x00000000000479c3 */ /* 0x000e620000002500 */
[----:B------:R-:W2:Y:S01]  /*0030*/  LDCU UR5, c[0x0][0x3b0] ;  /* 0x00007600ff0577ac */ /* 0x000ea20008000800 */
[----:B0-----:R-:W-:-:S06]  /*0040*/  VIADD R1, R1, 0xffffffd8 ;  /* 0xffffffd801017836 */ /* 0x001fcc0000000000 */
[----:B------:R-:W1:Y:S02]  /*0050*/  LDC R3, c[0x0][0x360] ;  /* 0x0000d800ff037b82 */ /* 0x000e640000000800 */
[----:B-1----:R-:W-:-:S05]  /*0060*/  IMAD R3, R3, UR4, R0 ;  /* 0x0000000403037c24 */ /* 0x002fca000f8e0200 */
[----:B--2---:R-:W-:-:S13]  /*0070*/  ISETP.GE.U32.AND P0, PT, R3, UR5, PT ;  /* 0x0000000503007c0c */ /* 0x004fda000bf06070 */
        /* <DEDUP_REMOVED lines=12> */
[----:B------:R-:W0:Y:S01]  /*0140*/  LDCU.64 UR10, c[0x0][0x3a0] ;  /* 0x00007400ff0a77ac */ /* 0x000e220008000a00 */
[----:B------:R-:W0:Y:S01]  /*0150*/  LDCU.64 UR8, c[0x0][0x3a8] ;  /* 0x00007500ff0877ac */ /* 0x000e220008000a00 */
[----:B------:R-:W0:Y:S02]  /*0160*/  LDCU.64 UR20, c[0x4][0x8] ;  /* 0x01000100ff1477ac */ /* 0x000e240008000a00 */
[----:B0-----:R-:W-:-:S06]  /*0170*/  IMAD.WIDE.U32 R8, R3, 0x8, R8 ;  /* 0x0000000803087825 */ /* 0x001fcc00078e0008 */
[----:B------:R-:W5:Y:S01]  /*0180*/  LDG.E.64 R8, desc[UR6][R8.64] ;  /* 0x0000000608087981 */ /* 0x000f62000c1e1b00 */
[----:B---3--:R-:W-:-:S06]  /*0190*/  IMAD.WIDE.U32 R6, R3, 0x8, R6 ;  /* 0x0000000803067825 */ /* 0x008fcc00078e0006 */
[----:B------:R-:W5:Y:S01]  /*01a0*/  LDG.E.64 R6, desc[UR6][R6.64] ;  /* 0x0000000606067981 */ /* 0x000f62000c1e1b00 */
[----:B------:R-:W-:Y:S02]  /*01b0*/  CS2R R10, SRZ ;  /* 0x00000000000a7805 */ /* 0x000fe4000001ff00 */
[----:B------:R-:W-:Y:S01]  /*01c0*/  CS2R R24, SRZ ;  /* 0x0000000000187805 */ /* 0x000fe2000001ff00 */
[----:B-12-4-:R-:W-:-:S12]  /*01d0*/  UIADD3 UR4, UPT, UPT, -UR4, URZ, URZ ;  /* 0x000000ff04047290 */ /* 0x016fd8000fffe1ff */
.L_x_41:
[----:B------:R-:W-:Y:S02]  /*01e0*/  IMAD.U32 R12, RZ, RZ, UR12 ;  /* 0x0000000cff0c7e24 */ /* 0x000fe4000f8e00ff */
[----:B------:R-:W-:Y:S02]  /*01f0*/  IMAD.U32 R13, RZ, RZ, UR13 ;  /* 0x0000000dff0d7e24 */ /* 0x000fe4000f8e00ff */
[----:B------:R-:W-:-:S03]  /*0200*/  IMAD.U32 R14, RZ, RZ, UR14 ;  /* 0x0000000eff0e7e24 */ /* 0x000fc6000f8e00ff */
[----:B------:R0:W2:Y:S01]  /*0210*/  LDG.E.64 R4, desc[UR6][R12.64] ;  /* 0x000000060c047981 */ /* 0x0000a2000c1e1b00 */
[----:B------:R-:W-:-:S05]  /*0220*/  IMAD.U32 R15, RZ, RZ, UR15 ;  /* 0x0000000fff0f7e24 */ /* 0x000fca000f8e00ff */
[----:B------:R-:W3:Y:S01]  /*0230*/  LDG.E.64 R2, desc[UR6][R14.64] ;  /* 0x000000060e027981 */ /* 0x000ee2000c1e1b00 */
[----:B------:R-:W-:Y:S01]  /*0240*/  BSSY.RECONVERGENT B0, `(.L_x_29) ;  /* 0x000001d000007945 */ /* 0x000fe20003800200 */
[----:B0-----:R-:W-:Y:S02]  /*0250*/  IMAD.MOV.U32 R12, RZ, RZ, 0x0 ;  /* 0x00000000ff0c7424 */ /* 0x001fe400078e00ff */
[----:B------:R-:W-:Y:S01]  /*0260*/  IMAD.MOV.U32 R13, RZ, RZ, 0x3fd80000 ;  /* 0x3fd80000ff0d7424 */ /* 0x000fe200078e00ff */
[----:B--2--5:R-:W-:Y:S02]  /*0270*/  DADD R4, R6, -R4 ;  /* 0x0000000006047229 */ /* 0x024fe40000000804 */
[----:B---3--:R-:W-:-:S06]  /*0280*/  DADD R2, R8, -R2 ;  /* 0x0000000008027229 */ /* 0x008fcc0000000802 */
[----:B------:R-:W-:-:S08]  /*0290*/  DMUL R4, R4, R4 ;  /* 0x0000000404047228 */ /* 0x000fd00000000000 */
        /* <DEDUP_REMOVED lines=15> */
[----:B------:R-:W-:Y:S01]  /*0390*/  IMAD.MOV.U32 R12, RZ, RZ, R16 ;  /* 0x000000ffff0c7224 */ /* 0x000fe200078e0010 */
[----:B------:R-:W-:Y:S01]  /*03a0*/  MOV R0, 0x3f0 ;  /* 0x000003f000007802 */ /* 0x000fe20000000f00 */
[----:B------:R-:W-:Y:S02]  /*03b0*/  IMAD.MOV.U32 R5, RZ, RZ, R17 ;  /* 0x000000ffff057224 */ /* 0x000fe400078e0011 */
[----:B------:R-:W-:Y:S02]  /*03c0*/  IMAD.MOV.U32 R16, RZ, RZ, R20 ;  /* 0x000000ffff107224 */ /* 0x000fe400078e0014 */
[----:B------:R-:W-:-:S07]  /*03d0*/  IMAD.MOV.U32 R15, RZ, RZ, R13 ;  /* 0x000000ffff0f7224 */ /* 0x000fce00078e000d */
[----:B------:R-:W-:Y:S05]  /*03e0*/  CALL.REL.NOINC `($__internal_3_$__cuda_sm20_dsqrt_rn_f64_mediumpath_v1) ;  /* 0x0000000c00bc7944 */ /* 0x000fea0003c00000 */
[----:B------:R-:W-:Y:S02]  /*03f0*/  IMAD.MOV.U32 R2, RZ, RZ, R12 ;  /* 0x000000ffff027224 */ /* 0x000fe400078e000c */
[----:B------:R-:W-:-:S07]  /*0400*/  IMAD.MOV.U32 R3, RZ, RZ, R13 ;  /* 0x000000ffff037224 */ /* 0x000fce00078e000d */
.L_x_30:
[----:B------:R-:W-:Y:S05]  /*0410*/  BSYNC.RECONVERGENT B0 ;  /* 0x0000000000007941 */ /* 0x000fea0003800200 */
.L_x_29:
[----:B------:R-:W0:Y:S01]  /*0420*/  MUFU.RSQ64H R13, R3 ;  /* 0x00000003000d7308 */ /* 0x000e220000001c00 */
[----:B------:R-:W-:Y:S01]  /*0430*/  VIADD R12, R3, 0xfcb00000 ;  /* 0xfcb00000030c7836 */ /* 0x000fe20000000000 */
[----:B------:R-:W-:Y:S01]  /*0440*/  BSSY.RECONVERGENT B0, `(.L_x_31) ;  /* 0x0000018000007945 */ /* 0x000fe20003800200 */
[----:B------:R-:W-:Y:S02]  /*0450*/  IMAD.MOV.U32 R14, RZ, RZ, 0x0 ;  /* 0x00000000ff0e7424 */ /* 0x000fe400078e00ff */
[----:B------:R-:W-:Y:S01]  /*0460*/  IMAD.MOV.U32 R15, RZ, RZ, 0x3fd80000 ;  /* 0x3fd80000ff0f7424 */ /* 0x000fe200078e00ff */
[----:B------:R-:W-:Y:S01]  /*0470*/  ISETP.GE.U32.AND P0, PT, R12, 0x7ca00000, PT ;  /* 0x7ca000000c00780c */ /* 0x000fe20003f06070 */
[----:B0-----:R-:W-:-:S08]  /*0480*/  DMUL R4, R12, R12 ;  /* 0x0000000c0c047228 */ /* 0x001fd00000000000 */
[----:B------:R-:W-:-:S08]  /*0490*/  DFMA R4, -R4, R2, 1 ;  /* 0x3ff000000404742b */ /* 0x000fd00000000102 */
        /* <DEDUP_REMOVED lines=13> */
[----:B------:R-:W-:Y:S02]  /*0570*/  IMAD.MOV.U32 R12, RZ, RZ, R2 ;  /* 0x000000ffff0c7224 */ /* 0x000fe400078e0002 */
[----:B------:R-:W-:-:S07]  /*0580*/  IMAD.MOV.U32 R5, RZ, RZ, R3 ;  /* 0x000000ffff057224 */ /* 0x000fce00078e0003 */
[----:B------:R-:W-:Y:S05]  /*0590*/  CALL.REL.NOINC `($__internal_3_$__cuda_sm20_dsqrt_rn_f64_mediumpath_v1) ;  /* 0x0000000c00507944 */ /* 0x000fea0003c00000 */
[----:B------:R-:W-:Y:S02]  /*05a0*/  IMAD.MOV.U32 R4, RZ, RZ, R12 ;  /* 0x000000ffff047224 */ /* 0x000fe400078e000c */
[----:B------:R-:W-:-:S07]  /*05b0*/  IMAD.MOV.U32 R5, RZ, RZ, R13 ;  /* 0x000000ffff057224 */ /* 0x000fce00078e000d */
.L_x_32:
[----:B------:R-:W-:Y:S05]  /*05c0*/  BSYNC.RECONVERGENT B0 ;  /* 0x0000000000007941 */ /* 0x000fea0003800200 */
.L_x_31:
        /* <DEDUP_REMOVED lines=26> */
[----:B------:R-:W-:Y:S05]  /*0770*/  CALL.REL.NOINC `($_Z13Prop1D_kerneldiiPKdS0_S0_S0_iS0_S0_PdS1_$__internal_trig_reduction_slowpathd) ;  /* 0x0000000c00807944 */ /* 0x000fea0003c00000 */
[----:B------:R-:W-:Y:S02]  /*0780*/  IMAD.MOV.U32 R0, RZ, RZ, R14 ;  /* 0x000000ffff007224 */ /* 0x000fe400078e000e */
[----:B------:R-:W-:Y:S02]  /*0790*/  IMAD.MOV.U32 R26, RZ, RZ, R16 ;  /* 0x000000ffff1a7224 */ /* 0x000fe400078e0010 */
[----:B------:R-:W-:-:S07]  /*07a0*/  IMAD.MOV.U32 R27, RZ, RZ, R17 ;  /* 0x000000ffff1b7224 */ /* 0x000fce00078e0011 */
.L_x_36:
[----:B------:R-:W-:Y:S05]  /*07b0*/  BSYNC.RECONVERGENT B1 ;  /* 0x0000000000017941 */ /* 0x000fea0003800200 */
.L_x_35:
[----:B------:R-:W-:-:S07]  /*07c0*/  VIADD R0, R0, 0x1 ;  /* 0x0000000100007836 */ /* 0x000fce0000000000 */
.L_x_34:
[----:B------:R-:W-:Y:S05]  /*07d0*/  BSYNC.RECONVERGENT B0 ;  /* 0x0000000000007941 */ /* 0x000fea0003800200 */
.L_x_33:
        /* <DEDUP_REMOVED lines=9> */
[----:B------:R-:W-:Y:S01]  /*0870*/  BSSY.RECONVERGENT B0, `(.L_x_37) ;  /* 0x000002c000007945 */ /* 0x000fe20003800200 */
[----:B------:R-:W-:Y:S01]  /*0880*/  IMAD.MOV.U32 R33, RZ, RZ, 0x3da8ff83 ;  /* 0x3da8ff83ff217424 */ /* 0x000fe200078e00ff */
[----:B------:R-:W-:Y:S01]  /*0890*/  ISETP.NE.U32.AND P0, PT, R28, 0x1, PT ;  /* 0x000000011c00780c */ /* 0x000fe20003f05070 */
[----:B------:R-:W-:-:S03]  /*08a0*/  DMUL R28, R26, R26 ;  /* 0x0000001a1a1c7228 */ /* 0x000fc60000000000 */
[----:B------:R-:W-:Y:S02]  /*08b0*/  FSEL R32, R32, -8.06006814911005101289e+34, !P0 ;  /* 0xf9785eba20207808 */ /* 0x000fe40004000000 */
[----:B------:R-:W-:-:S06]  /*08c0*/  FSEL R33, -R33, 0.11223486810922622681, !P0 ;  /* 0x3de5db6521217808 */ /* 0x000fcc0004000100 */
[----:B--2---:R-:W-:-:S08]  /*08d0*/  DFMA R12, R28, R32, R12 ;  /* 0x000000201c0c722b */ /* 0x004fd0000000000c */
[----:B------:R-:W-:-:S08]  /*08e0*/  DFMA R12, R28, R12, R14 ;  /* 0x0000000c1c0c722b */ /* 0x000fd0000000000e */
[----:B---3--:R-:W-:Y:S02]  /*08f0*/  DFMA R12, R28, R12, R16 ;  /* 0x0000000c1c0c722b */ /* 0x008fe40000000010 */
[----:B------:R-:W-:-:S06]  /*0900*/  @!P2 DMUL R16, RZ, R2 ;  /* 0x00000002ff10a228 */ /* 0x000fcc0000000000 */
[----:B------:R-:W-:-:S08]  /*0910*/  DFMA R12, R28, R12, R18 ;  /* 0x0000000c1c0c722b */ /* 0x000fd00000000012 */
[----:B----4-:R-:W-:-:S08]  /*0920*/  DFMA R12, R28, R12, R20 ;  /* 0x0000000c1c0c722b */ /* 0x010fd00000000014 */
[----:B------:R-:W-:-:S08]  /*0930*/  DFMA R12, R28, R12, R22 ;  /* 0x0000000c1c0c722b */ /* 0x000fd00000000016 */
[----:B------:R-:W-:Y:S02]  /*0940*/  DFMA R26, R12, R26, R26 ;  /* 0x0000001a0c1a722b */ /* 0x000fe4000000001a */
[----:B------:R-:W-:-:S10]  /*0950*/  DFMA R12, R28, R12, 1 ;  /* 0x3ff000001c0c742b */ /* 0x000fd4000000000c */
        /* <DEDUP_REMOVED lines=28> */
[----:B------:R-:W-:-:S07]  /*0b20*/  IMAD.MOV.U32 R0, RZ, RZ, R14 ;  /* 0x000000ffff007224 */ /* 0x000fce00078e000e */
.L_x_38:
[----:B------:R-:W-:Y:S05]  /*0b30*/  BSYNC.RECONVERGENT B0 ;  /* 0x0000000000007941 */ /* 0x000fea0003800200 */
.L_x_37:
        /* <DEDUP_REMOVED lines=10> */
[----:B------:R-:W-:-:S05]  /*0be0*/  LOP3.LUT R2, R5, 0x7fffffff, RZ, 0xc0, !PT ;  /* 0x7fffffff05027812 */ /* 0x000fca00078ec0ff */
[----:B------:R-:W-:Y:S01]  /*0bf0*/  VIADD R14, R2, 0xfff00000 ;  /* 0xfff00000020e7836 */ /* 0x000fe20000000000 */
[----:B------:R-:W-:-:S07]  /*0c00*/  MOV R2, 0xc20 ;  /* 0x00000c2000027802 */ /* 0x000fce0000000f00 */
[----:B------:R-:W-:Y:S05]  /*0c10*/  CALL.REL.NOINC `($__internal_2_$__cuda_sm20_dblrcp_rn_slowpath_v3) ;  /* 0x0000000400147944 */ /* 0x000fea0003c00000 */
[----:B------:R-:W-:Y:S02]  /*0c20*/  IMAD.MOV.U32 R2, RZ, RZ, R12 ;  /* 0x000000ffff027224 */ /* 0x000fe400078e000c */
[----:B------:R-:W-:-:S07]  /*0c30*/  IMAD.MOV.U32 R3, RZ, RZ, R13 ;  /* 0x000000ffff037224 */ /* 0x000fce00078e000d */
.L_x_40:
[----:B------:R-:W-:Y:S05]  /*0c40*/  BSYNC.RECONVERGENT B0 ;  /* 0x0000000000007941 */ /* 0x000fea0003800200 */
.L_x_39:
        /* <DEDUP_REMOVED lines=8> */
[----:B------:R-:W-:-:S02]  /*0cd0*/  IMAD.MOV.U32 R32, RZ, RZ, 0x20fd8164 ;  /* 0x20fd8164ff207424 */ /* 0x000fc400078e00ff */
[----:B------:R-:W-:Y:S01]  /*0ce0*/  IMAD.MOV.U32 R33, RZ, RZ, 0x3da8ff83 ;  /* 0x3da8ff83ff217424 */ /* 0x000fe200078e00ff */
[----:B------:R-:W-:Y:S01]  /*0cf0*/  ISETP.NE.U32.AND P0, PT, R26, 0x1, PT ;  /* 0x000000011a00780c */ /* 0x000fe20003f05070 */
[----:B------:R-:W-:Y:S01]  /*0d00*/  DMUL R26, R16, R16 ;  /* 0x00000010101a7228 */ /* 0x000fe20000000000 */
[----:B------:R-:W-:Y:S02]  /*0d10*/  IMAD.U32 R34, RZ, RZ, UR10 ;  /* 0x0000000aff227e24 */ /* 0x000fe4000f8e00ff */
[----:B------:R-:W-:Y:S01]  /*0d20*/  FSEL R32, R32, -8.06006814911005101289e+34, !P0 ;  /* 0xf9785eba20207808 */ /* 0x000fe20004000000 */
[----:B------:R-:W-:Y:S01]  /*0d30*/  IMAD.U32 R35, RZ, RZ, UR11 ;  /* 0x0000000bff237e24 */ /* 0x000fe2000f8e00ff */
[----:B------:R-:W-:Y:S01]  /*0d40*/  FSEL R33, -R33, 0.11223486810922622681, !P0 ;  /* 0x3de5db6521217808 */ /* 0x000fe20004000100 */
[----:B0-----:R-:W-:Y:S02]  /*0d50*/  IMAD.U32 R4, RZ, RZ, UR8 ;  /* 0x00000008ff047e24 */ /* 0x001fe4000f8e00ff */
[----:B------:R-:W-:-:S06]  /*0d60*/  IMAD.U32 R5, RZ, RZ, UR9 ;  /* 0x00000009ff057e24 */ /* 0x000fcc000f8e00ff */
[----:B------:R-:W5:Y:S01]  /*0d70*/  LDG.E.64 R4, desc[UR6][R4.64] ;  /* 0x0000000604047981 */ /* 0x000f62000c1e1b00 */
[----:B--2---:R-:W-:-:S03]  /*0d80*/  DFMA R32, R26, R32, R12 ;  /* 0x000000201a20722b */ /* 0x004fc6000000000c */
[----:B------:R-:W2:Y:S05]  /*0d90*/  LDG.E.64 R12, desc[UR6][R34.64] ;  /* 0x00000006220c7981 */ /* 0x000eaa000c1e1b00 */
[----:B------:R-:W-:-:S08]  /*0da0*/  DFMA R14, R26, R32, R14 ;  /* 0x000000201a0e722b */ /* 0x000fd0000000000e */
[----:B---3--:R-:W-:-:S08]  /*0db0*/  DFMA R14, R26, R14, R20 ;  /* 0x0000000e1a0e722b */ /* 0x008fd00000000014 */
[----:B------:R-:W-:-:S08]  /*0dc0*/  DFMA R14, R26, R14, R22 ;  /* 0x0000000e1a0e722b */ /* 0x000fd00000000016 */
[----:B----4-:R-:W-:-:S08]  /*0dd0*/  DFMA R14, R26, R14, R28 ;  /* 0x0000000e1a0e722b */ /* 0x010fd0000000001c */
[----:B------:R-:W-:-:S08]  /*0de0*/  DFMA R14, R26, R14, R30 ;  /* 0x0000000e1a0e722b */ /* 0x000fd0000000001e */
[----:B------:R-:W-:Y:S02]  /*0df0*/  DFMA R16, R14, R16, R16 ;  /* 0x000000100e10722b */ /* 0x000fe40000000010 */
[----:B------:R-:W-:-:S10]  /*0e00*/  DFMA R14, R26, R14, 1 ;  /* 0x3ff000001a0e742b */ /* 0x000fd4000000000e */
[----:B------:R-:W-:Y:S02]  /*0e10*/  FSEL R16, R14, R16, !P0 ;  /* 0x000000100e107208 */ /* 0x000fe40004000000 */
[----:B------:R-:W-:-:S06]  /*0e20*/  FSEL R17, R15, R17, !P0 ;  /* 0x000000110f117208 */ /* 0x000fcc0004000000 */
[----:B------:R-:W-:Y:S01]  /*0e30*/  DADD R14, RZ, -R16 ;  /* 0x00000000ff0e7229 */ /* 0x000fe20000000810 */
[----:B------:R-:W-:Y:S01]  /*0e40*/  LOP3.LUT P0, RZ, R0, 0x2, RZ, 0xc0, !PT ;  /* 0x0000000200ff7812 */ /* 0x000fe2000780c0ff */
[----:B------:R-:W-:-:S08]  /*0e50*/  DMUL R18, R2, R18 ;  /* 0x0000001202127228 */ /* 0x000fd00000000000 */
[----:B------:R-:W-:Y:S02]  /*0e60*/  FSEL R14, R16, R14, !P0 ;  /* 0x0000000e100e7208 */ /* 0x000fe40004000000 */
[----:B------:R-:W-:Y:S01]  /*0e70*/  FSEL R15, R17, R15, !P0 ;  /* 0x0000000f110f7208 */ /* 0x000fe20004000000 */
[----:B------:R-:W-:Y:S02]  /*0e80*/  UIADD3 UR8, UP0, UPT, UR8, 0x8, URZ ;  /* 0x0000000808087890 */ /* 0x000fe4000ff1e0ff */
[----:B------:R-:W-:-:S03]  /*0e90*/  UIADD3 UR4, UPT, UPT, UR4, 0x1, URZ ;  /* 0x0000000104047890 */ /* 0x000fc6000fffe0ff */
[----:B------:R-:W-:Y:S01]  /*0ea0*/  DMUL R2, R2, R14 ;  /* 0x0000000e02027228 */ /* 0x000fe20000000000 */
[----:B------:R-:W-:Y:S02]  /*0eb0*/  UIADD3.X UR9, UPT, UPT, URZ, UR9, URZ, UP0, !UPT ;  /* 0x00000009ff097290 */ /* 0x000fe400087fe4ff */
[----:B------:R-:W-:Y:S02]  /*0ec0*/  UISETP.NE.AND UP0, UPT, UR4, URZ, UPT ;  /* 0x000000ff0400728c */ /* 0x000fe4000bf05270 */
[----:B------:R-:W-:Y:S02]  /*0ed0*/  UIADD3 UR12, UP2, UPT, UR12, 0x8, URZ ;  /* 0x000000080c0c7890 */ /* 0x000fe4000ff5e0ff */
[----:B------:R-:W-:Y:S02]  /*0ee0*/  UIADD3 UR14, UP3, UPT, UR14, 0x8, URZ ;  /* 0x000000080e0e7890 */ /* 0x000fe4000ff7e0ff */
[----:B------:R-:W-:Y:S02]  /*0ef0*/  UIADD3 UR10, UP1, UPT, UR10, 0x8, URZ ;  /* 0x000000080a0a7890 */ /* 0x000fe4000ff3e0ff */
[----:B------:R-:W-:-:S02]  /*0f00*/  UIADD3.X UR13, UPT, UPT, URZ, UR13, URZ, UP2, !UPT ;  /* 0x0000000dff0d7290 */ /* 0x000fc400097fe4ff */
[----:B------:R-:W-:Y:S02]  /*0f10*/  UIADD3.X UR15, UPT, UPT, URZ, UR15, URZ, UP3, !UPT ;  /* 0x0000000fff0f7290 */ /* 0x000fe40009ffe4ff */
[----:B------:R-:W-:Y:S01]  /*0f20*/  UIADD3.X UR11, UPT, UPT, URZ, UR11, URZ, UP1, !UPT ;  /* 0x0000000bff0b7290 */ /* 0x000fe20008ffe4ff */
[-C--:B--2---:R-:W-:Y:S02]  /*0f30*/  DFMA R24, R18, R12.reuse, R24 ;  /* 0x0000000c1218722b */ /* 0x084fe40000000018 */
[----:B------:R-:W-:-:S06]  /*0f40*/  DFMA R10, R2, R12, R10 ;  /* 0x0000000c020a722b */ /* 0x000fcc000000000a */
[-C--:B-----5:R-:W-:Y:S02]  /*0f50*/  DFMA R24, R2, -R4.reuse, R24 ;  /* 0x800000040218722b */ /* 0x0a0fe40000000018 */
[----:B------:R-:W-:Y:S01]  /*0f60*/  DFMA R10, R18, R4, R10 ;  /* 0x00000004120a722b */ /* 0x000fe2000000000a */
[----:B------:R-:W-:Y:S10]  /*0f70*/  BRA.U UP0, `(.L_x_41) ;  /* 0xfffffff100987547 */ /* 0x000ff4000b83ffff */
.L_x_28:
[----:B------:R-:W0:Y:S01]  /*0f80*/  S2R R0, SR_TID.X ;  /* 0x0000000000007919 */ /* 0x000e220000002100 */
[----:B------:R-:W0:Y:S08]  /*0f90*/  S2UR UR5, SR_CTAID.X ;  /* 0x00000000000579c3 */ /* 0x000e300000002500 */
[----:B------:R-:W0:Y:S08]  /*0fa0*/  LDC R9, c[0x0][0x360] ;  /* 0x0000d800ff097b82 */ /* 0x000e300000000800 */
[----:B------:R-:W1:Y:S08]  /*0fb0*/  LDC.64 R2, c[0x0][0x3c8] ;  /* 0x0000f200ff027b82 */ /* 0x000e700000000a00 */
[----:B------:R-:W2:Y:S01]  /*0fc0*/  LDC.64 R6, c[0x0][0x3d0] ;  /* 0x0000f400ff067b82 */ /* 0x000ea20000000a00 */
[----:B0-----:R-:W-:-:S04]  /*0fd0*/  IMAD R9, R9, UR5, R0 ;  /* 0x0000000509097c24 */ /* 0x001fc8000f8e0200 */
[----:B-1----:R-:W-:-:S05]  /*0fe0*/  IMAD.WIDE.U32 R2, R9, 0x8, R2 ;  /* 0x0000000809027825 */ /* 0x002fca00078e0002 */
[----:B------:R-:W3:Y:S01]  /*0ff0*/  LDG.E.64 R4, desc[UR6][R2.64] ;  /* 0x0000000602047981 */ /* 0x000ee2000c1e1b00 */
[----:B--2---:R-:W-:Y:S01]  /*1000*/  IMAD.WIDE.U32 R6, R9, 0x8, R6 ;  /* 0x0000000809067825 */ /* 0x004fe200078e0006 */
[----:B---3--:R-:W-:-:S07]  /*1010*/  DADD R4, R4, R24 ;  /* 0x0000000004047229 */ /* 0x008fce0000000018 */
[----:B------:R-:W-:Y:S04]  /*1020*/  STG.E.64 desc[UR6][R2.64], R4 ;  /* 0x0000000402007986 */ /* 0x000fe8000c101b06 */
[----:B------:R-:W2:Y:S02]  /*1030*/  LDG.E.64 R8, desc[UR6][R6.64] ;  /* 0x0000000606087981 */ /* 0x000ea4000c1e1b00 */
[----:B--2---:R-:W-:-:S07]  /*1040*/  DADD R8, R8, R10 ;  /* 0x0000000008087229 */ /* 0x004fce000000000a */
[----:B------:R-:W-:Y:S01]  /*1050*/  STG.E.64 desc[UR6][R6.64], R8 ;  /* 0x0000000806007986 */ /* 0x000fe2000c101b06 */
[----:B------:R-:W-:Y:S05]  /*1060*/  EXIT ;  /* 0x000000000000794d */ /* 0x000fea0003800000 */
        .weak           $__internal_2_$__cuda_sm20_dblrcp_rn_slowpath_v3
        .type           $__internal_2_$__cuda_sm20_dblrcp_rn_slowpath_v3,@function
        .size           $__internal_2_$__cuda_sm20_dblrcp_rn_slowpath_v3,($__internal_3_$__cuda_sm20_dsqrt_rn_f64_mediumpath_v1 - $__internal_2_$__cuda_sm20_dblrcp_rn_slowpath_v3)
$__internal_2_$__cuda_sm20_dblrcp_rn_slowpath_v3:
[----:B------:R-:W-:Y:S01]  /*1070*/  DSETP.GTU.AND P0, PT, |R4|, +INF , PT ;  /* 0x7ff000000400742a */ /* 0x000fe20003f0c200 */
[----:B------:R-:W-:-:S13]  /*1080*/  BSSY.RECONVERGENT B1, `(.L_x_42) ;  /* 0x0000023000017945 */ /* 0x000fda0003800200 */
        /* <DEDUP_REMOVED lines=22> */
.L_x_45:
        /* <DEDUP_REMOVED lines=10> */
.L_x_43:
[----:B------:R-:W-:Y:S01]  /*1290*/  LOP3.LUT R13, R5, 0x80000, RZ, 0xfc, !PT ;  /* 0x00080000050d7812 */ /* 0x000fe200078efcff */
[----:B------:R-:W-:-:S07]  /*12a0*/  IMAD.MOV.U32 R12, RZ, RZ, R4 ;  /* 0x000000ffff0c7224 */ /* 0x000fce00078e0004 */
.L_x_44:
[----:B------:R-:W-:Y:S05]  /*12b0*/  BSYNC.RECONVERGENT B1 ;  /* 0x0000000000017941 */ /* 0x000fea0003800200 */
.L_x_42:
[----:B------:R-:W-:-:S04]  /*12c0*/  IMAD.MOV.U32 R3, RZ, RZ, 0x0 ;  /* 0x00000000ff037424 */ /* 0x000fc800078e00ff */
[----:B------:R-:W-:Y:S05]  /*12d0*/  RET.REL.NODEC R2 `(_Z13Prop1D_kerneldiiPKdS0_S0_S0_iS0_S0_PdS1_) ;  /* 0xffffffec02487950 */ /* 0x000fea0003c3ffff */
        .weak           $__internal_3_$__cuda_sm20_dsqrt_rn_f64_mediumpath_v1
        .type           $__internal_3_$__cuda_sm20_dsqrt_rn_f64_mediumpath_v1,@function
        .size           $__internal_3_$__cuda_sm20_dsqrt_rn_f64_mediumpath_v1,($_Z13Prop1D_kerneldiiPKdS0_S0_S0_iS0_S0_PdS1_$__internal_trig_reduction_slowpathd - $__internal_3_$__cuda_sm20_dsqrt_rn_f64_mediumpath_v1)
$__internal_3_$__cuda_sm20_dsqrt_rn_f64_mediumpath_v1:
[----:B------:R-:W-:Y:S01]  /*12e0*/  ISETP.GE.U32.AND P0, PT, R4, -0x3400000, PT ;  /* 0xfcc000000400780c */ /* 0x000fe20003f06070 */
[----:B------:R-:W-:Y:S01]  /*12f0*/  BSSY.RECONVERGENT B1, `(.L_x_46) ;  /* 0x0000025000017945 */ /* 0x000fe20003800200 */
[----:B------:R-:W-:Y:S02]  /*1300*/  IMAD.MOV.U32 R4, RZ, RZ, R12 ;  /* 0x000000ffff047224 */ /* 0x000fe400078e000c */
[----:B------:R-:W-:-:S09]  /*1310*/  IMAD.MOV.U32 R17, RZ, RZ, R21 ;  /* 0x000000ffff117224 */ /* 0x000fd200078e0015 */
        /* <DEDUP_REMOVED lines=9> */
.L_x_47:
        /* <DEDUP_REMOVED lines=9> */
[----:B------:R-:W-:Y:S02]  /*1440*/  IMAD.MOV.U32 R12, RZ, RZ, RZ ;  /* 0x000000ffff0c7224 */ /* 0x000fe400078e00ff */
[----:B------:R-:W-:Y:S02]  /*1450*/  IMAD.MOV.U32 R16, RZ, RZ, 0x0 ;  /* 0x00000000ff107424 */ /* 0x000fe400078e00ff */
[----:B------:R-:W-:Y:S01]  /*1460*/  IMAD.MOV.U32 R17, RZ, RZ, 0x3fd80000 ;  /* 0x3fd80000ff117424 */ /* 0x000fe200078e00ff */
[----:B------:R-:W0:Y:S02]  /*1470*/  MUFU.RSQ64H R13, R5 ;  /* 0x00000005000d7308 */ /* 0x000e240000001c00 */
        /* <DEDUP_REMOVED lines=11> */
.L_x_49:
[----:B------:R-:W-:-:S11]  /*1530*/  DADD R12, R4, R4 ;  /* 0x00000000040c7229 */ /* 0x000fd60000000004 */
.L_x_48:
[----:B------:R-:W-:Y:S05]  /*1540*/  BSYNC.RECONVERGENT B1 ;  /* 0x0000000000017941 */ /* 0x000fea0003800200 */
.L_x_46:
[----:B------:R-:W-:Y:S02]  /*1550*/  IMAD.MOV.U32 R4, RZ, RZ, R0 ;  /* 0x000000ffff047224 */ /* 0x000fe400078e0000 */
[----:B------:R-:W-:-:S04]  /*1560*/  IMAD.MOV.U32 R5, RZ, RZ, 0x0 ;  /* 0x00000000ff057424 */ /* 0x000fc800078e00ff */
[----:B------:R-:W-:Y:S05]  /*1570*/  RET.REL.NODEC R4 `(_Z13Prop1D_kerneldiiPKdS0_S0_S0_iS0_S0_PdS1_) ;  /* 0xffffffe804a07950 */ /* 0x000fea0003c3ffff */
        .type           $_Z13Prop1D_kerneldiiPKdS0_S0_S0_iS0_S0_PdS1_$__internal_trig_reduction_slowpathd,@function
        .size           $_Z13Prop1D_kerneldiiPKdS0_S0_S0_iS0_S0_PdS1_$__internal_trig_reduction_slowpathd,(.L_x_63 - $_Z13Prop1D_kerneldiiPKdS0_S0_S0_iS0_S0_PdS1_$__internal_trig_reduction_slowpathd)
$_Z13Prop1D_kerneldiiPKdS0_S0_S0_iS0_S0_PdS1_$__internal_trig_reduction_slowpathd:
        /* <DEDUP_REMOVED lines=24> */
.L_x_54:
        /* <DEDUP_REMOVED lines=29> */
.L_x_53:
[----:B------:R-:W-:-:S07]  /*18d0*/  IMAD.MOV.U32 R31, RZ, RZ, R15 ;  /* 0x000000ffff1f7224 */ /* 0x000fce00078e000f */
.L_x_52:
[----:B------:R-:W-:Y:S05]  /*18e0*/  BSYNC.RECONVERGENT B2 ;  /* 0x0000000000027941 */ /* 0x000fea0003800200 */
.L_x_51:
        /* <DEDUP_REMOVED lines=11> */
[----:B---3--:R-:W-:Y:S02]  /*19a0*/  @P0 SHF.L.U32 R27, R16, R29, RZ ;  /* 0x0000001d101b0219 */ /* 0x008fe400000006ff */
[----:B------:R-:W-:Y:S02]  /*19b0*/  @P0 SHF.R.U64 R20, R20, R13, R26 ;  /* 0x0000000d14140219 */ /* 0x000fe4000000121a */
[--C-:B------:R-:W-:Y:S02]  /*19c0*/  @P0 SHF.R.U32.HI R32, RZ, 0x1, R17.reuse ;  /* 0x00000001ff200819 */ /* 0x100fe40000011611 */
[C-C-:B------:R-:W-:Y:S02]  /*19d0*/  @P0 SHF.R.U64 R30, R16.reuse, 0x1, R17.reuse ;  /* 0x00000001101e0819 */ /* 0x140fe40000001211 */
[----:B------:R-:W-:-:S02]  /*19e0*/  @P0 SHF.L.U64.HI R28, R16, R29, R17 ;  /* 0x0000001d101c0219 */ /* 0x000fc40000010211 */
[----:B0-----:R-:W-:Y:S02]  /*19f0*/  @P0 SHF.R.U32.HI R21, RZ, R13, R26 ;  /* 0x0000000dff150219 */ /* 0x001fe4000001161a */
        /* <DEDUP_REMOVED lines=43> */
.L_x_56:
[----:B------:R-:W-:Y:S05]  /*1cb0*/  BSYNC.RECONVERGENT B2 ;  /* 0x0000000000027941 */ /* 0x000fea0003800200 */
.L_x_55:
        /* <DEDUP_REMOVED lines=36> */
.L_x_50:
[----:B------:R-:W-:Y:S02]  /*1f00*/  IMAD.MOV.U32 R12, RZ, RZ, R0 ;  /* 0x000000ffff0c7224 */ /* 0x000fe400078e0000 */
[----:B------:R-:W-:-:S04]  /*1f10*/  IMAD.MOV.U32 R13, RZ, RZ, 0x0 ;  /* 0x00000000ff0d7424 */ /* 0x000fc800078e00ff */
[----:B------:R-:W-:Y:S05]  /*1f20*/  RET.REL.NODEC R12 `(_Z13Prop1D_kerneldiiPKdS0_S0_S0_iS0_S0_PdS1_) ;  /* 0xffffffe00c347950 */ /* 0x000fea0003c3ffff */
.L_x_57:
        /* <DEDUP_REMOVED lines=13> */
.L_x_63:


//--------------------- .nv.global.init           --------------------------
	.section	.nv.global.init,"aw",@progbits
	.align	16
.nv.global.init:
	.type		__cudart_sin_cos_coeffs,@object
	.size		__cudart_sin_cos_coeffs,(__cudart_i2opi_d - __cudart_sin_cos_coeffs)
__cudart_sin_cos_coeffs:
        /*0000*/ 	.byte	0x46, 0xd2, 0xb0, 0x2c, 0xf1, 0xe5, 0x5a, 0xbe, 0x92, 0xe3, 0xac, 0x69, 0xe3, 0x1d, 0xc7, 0x3e
        /*0010*/ 	.byte	0xa1, 0x62, 0xdb, 0x19, 0xa0, 0x01, 0x2a, 0xbf, 0x18, 0x08, 0x11, 0x11, 0x11, 0x11, 0x81, 0x3f
        /*0020*/ 	.byte	0x54, 0x55, 0x55, 0x55, 0x55, 0x55, 0xc5, 0xbf, 0x00, 0x00, 0x00, 0x00, 0x00, 0x00, 0x00, 0x00
        /*0030*/ 	.byte	0x00, 0x00, 0x00, 0x00, 0x00, 0x00, 0x00, 0x00, 0x64, 0x81, 0xfd, 0x20, 0x83, 0xff, 0xa8, 0xbd
        /*0040*/ 	.byte	0x28, 0x85, 0xef, 0xc1, 0xa7, 0xee, 0x21, 0x3e, 0xd9, 0xe6, 0x06, 0x8e, 0x4f, 0x7e, 0x92, 0xbe
        /*0050*/ 	.byte	0xe9, 0xbc, 0xdd, 0x19, 0xa0, 0x01, 0xfa, 0x3e, 0x47, 0x5d, 0xc1, 0x16, 0x6c, 0xc1, 0x56, 0xbf
        /*0060*/ 	.byte	0x51, 0x55, 0x55, 0x55, 0x55, 0x55, 0xa5, 0x3f, 0x00, 0x00, 0x00, 0x00, 0x00, 0x00, 0xe0, 0xbf
        /*0070*/ 	.byte	0x00, 0x00, 0x00, 0x00, 0x00, 0x00, 0xf0, 0x3f, 0x00, 0x00, 0x00, 0x00, 0x00, 0x00, 0x00, 0x00
	.type		__cudart_i2opi_d,@object
	.size		__cudart_i2opi_d,(.L_0 - __cudart_i2opi_d)
__cudart_i2opi_d:
        /* <DEDUP_REMOVED lines=9> */
.L_0:


//--------------------- .nv.shared.reserved.0     --------------------------
	.section	.nv.shared.reserved.0,"aw",@nobits
	.weak		__nv_reservedSMEM_offset_0_alias
	.size		__nv_reservedSMEM_offset_0_alias, 0, 64
	.other		__nv_reservedSMEM_offset_0_alias,@"STO_CUDA_RESERVED_SHARED STV_DEFAULT"
__nv_reservedSMEM_offset_0_alias:
	.zero		0
	.zero		64


//--------------------- .nv.constant0._Z13Prop2D_kerneldiiPKdS0_S0_S0_S0_iS0_S0_S0_PdS1_ --------------------------
	.section	.nv.constant0._Z13Prop2D_kerneldiiPKdS0_S0_S0_S0_iS0_S0_S0_PdS1_,"a",@progbits
	.sectionflags	@""
	.align	4
.nv.constant0._Z13Prop2D_kerneldiiPKdS0_S0_S0_S0_iS0_S0_S0_PdS1_:
	.zero		1000


//--------------------- .nv.constant0._Z13Prop1D_kerneldiiPKdS0_S0_S0_iS0_S0_PdS1_ --------------------------
	.section	.nv.constant0._Z13Prop1D_kerneldiiPKdS0_S0_S0_iS0_S0_PdS1_,"a",@progbits
	.sectionflags	@""
	.align	4
.nv.constant0._Z13Prop1D_kerneldiiPKdS0_S0_S0_iS0_S0_PdS1_:
	.zero		984


//--------------------- SYMBOLS --------------------------

	.type		.nv.reservedSmem.offset0,@object
	.size		.nv.reservedSmem.offset0,0x4
